// auto-generated by cutlass_sweep.gemm — config: {"arch": "sm_100", "cluster_m": 1, "cluster_n": 1, "dtype": "tf32", "dtype_b": "tf32", "layout": "nt", "stages": 3, "tile_k": 64, "tile_m": 64, "tile_n": 128}
#include "cutlass/cutlass.h"
#include "cutlass/gemm/collective/collective_builder.hpp"
#include "cutlass/gemm/device/gemm_universal_adapter.h"
#include "cutlass/gemm/kernel/gemm_universal.hpp"
#include "cutlass/epilogue/collective/collective_builder.hpp"

using ElemA = cutlass::tfloat32_t;
using ElemB = cutlass::tfloat32_t;
using ElemCD = cutlass::tfloat32_t;
using Acc  = float;
using TileShape    = cute::Shape<cute::_64, cute::_128, cute::_64>;
using ClusterShape = cute::Shape<cute::_1, cute::_1, cute::_1>;

using CollectiveEpilogue = typename cutlass::epilogue::collective::CollectiveBuilder<
    cutlass::arch::Sm100, cutlass::arch::OpClassTensorOp,
    TileShape, ClusterShape,
    cutlass::epilogue::collective::EpilogueTileAuto,
    Acc, Acc,
    ElemCD, cutlass::layout::RowMajor, 128 / cutlass::sizeof_bits<ElemCD>::value,
    ElemCD, cutlass::layout::RowMajor, 128 / cutlass::sizeof_bits<ElemCD>::value,
    cutlass::epilogue::collective::EpilogueScheduleAuto
  >::CollectiveOp;

using CollectiveMainloop = typename cutlass::gemm::collective::CollectiveBuilder<
    cutlass::arch::Sm100, cutlass::arch::OpClassTensorOp,
    ElemA, cutlass::layout::RowMajor, 128 / cutlass::sizeof_bits<ElemA>::value,
    ElemB, cutlass::layout::ColumnMajor, 128 / cutlass::sizeof_bits<ElemB>::value,
    Acc,
    TileShape, ClusterShape,
    cutlass::gemm::collective::StageCount<3>,
    cutlass::gemm::collective::KernelScheduleAuto
  >::CollectiveOp;

using GemmKernel = cutlass::gemm::kernel::GemmUniversal<
    cute::Shape<int,int,int,int>,
    CollectiveMainloop,
    CollectiveEpilogue
>;
using Gemm = cutlass::gemm::device::GemmUniversalAdapter<GemmKernel>;

// Force the device kernel symbol into the cubin without needing a host main.
auto* _anchor = &cutlass::device_kernel<GemmKernel>;


// ===== COMPILED SASS (sm_100a) =====

	.target	sm_100a

	.elftype	@"ET_EXEC"


//--------------------- .note.nv.tkinfo           --------------------------
	.section	.note.nv.tkinfo,"",@"SHT_NOTE"
	.sectionflags	@"SHF_NOTE_NV_TKINFO"
	.tkinfo
        /*0018*/ 	.word	0x00000002
        /*0030*/ 	.string	""
        /*0030*/ 	.string	"ptxas"
        /*0030*/ 	.string	"Cuda compilation tools, release 13.0, V13.0.88"
        /*0030*/ 	.string	"Build cuda_13.0.r13.0/compiler.36424714_0"
        /*0030*/ 	.string	"-arch sm_100a -m 64 "



//--------------------- .note.nv.cuinfo           --------------------------
	.section	.note.nv.cuinfo,"",@"SHT_NOTE"
	.sectionflags	@"SHF_NOTE_NV_CUINFO"
        /*0018*/ 	.short	0x0002
        /*001a*/ 	.short	0x0064
        /*001c*/ 	.short	0x0082
	.zero		2


//--------------------- .nv.info                  --------------------------
	.section	.nv.info,"",@"SHT_CUDA_INFO"
	.align	4


	//----- nvinfo : EIATTR_REGCOUNT
	.align		4
        /*0000*/ 	.byte	0x04, 0x2f
        /*0002*/ 	.short	(.L_19 - .L_18)
	.align		4
.L_18:
        /*0004*/ 	.word	index@(_ZN7cutlass13device_kernelINS_4gemm6kernel13GemmUniversalIN4cute5tupleIJiiiiEEENS1_10collective13CollectiveMmaINS1_35MainloopSm100TmaUmmaWarpSpecializedILi3ELi2ELi4ENS5_IJNS4_1CILi1EEESB_SB_EEEEENS5_IJNSA_ILi64EEENSA_ILi128EEESE_EEENS_10tfloat32_tENS5_IJlSB_lEEESH_SI_NS4_8TiledMMAINS4_8MMA_AtomIJNS4_17SM100_MMA_TF32_SSISH_SH_fLi64ELi128ELNS4_4UMMA5MajorE0ELSN_0ELNSM_7ScaleInE0ELSO_0EEEEEENS4_6LayoutISC_NS5_IJNSA_ILi0EEESS_SS_EEEEENS5_IJNS4_10UnderscoreESV_SV_EEEEENS4_13SM90_TMA_LOADENS4_14ComposedLayoutINS4_7SwizzleILi3ELi4ELi3EEENS4_18smem_ptr_flag_bitsILi32EEENSR_INS5_IJNSA_ILi8EEENSA_ILi32EEEEEENS5_IJS15_SB_EEEEEEEvNS4_8identityESY_S19_vS1A_EENS_8epilogue10collective18CollectiveEpilogueINS1C_23Sm100TmaWarpSpecializedILi4ELi2ELi16ELb1ELb0EEEJSG_NS5_IJNSR_ISE_SB_EENSR_IS15_SB_EEEEESH_SI_SH_SI_NS1C_6fusion15FusionCallbacksIS1G_NS1K_17LinearCombinationISH_fSH_fLNS_15FloatRoundStyleE2EEESG_S1J_JEEENS4_5SM1004TMEM4LOAD26SM100_TMEM_LOAD_16dp128b8xESY_S19_NS4_17SM75_U32x4_LDSM_NENS4_14SM90_TMA_STOREES19_NS4_17SM90_U32x4_STSM_NENS4_39AutoVectorizingCopyWithAssumedAlignmentILi128EEEEEEvvEEEEvNT_6ParamsE)
        /*0008*/ 	.word	0x0000005e


	//----- nvinfo : EIATTR_FRAME_SIZE
	.align		4
.L_19:
        /*000c*/ 	.byte	0x04, 0x11
        /*000e*/ 	.short	(.L_21 - .L_20)
	.align		4
.L_20:
        /*0010*/ 	.word	index@($__internal_2_$__cuda_sm10x_tcgen05_guardrail_trap_unallocated_columns_being_dealloced)
        /*0014*/ 	.word	0x00000000


	//----- nvinfo : EIATTR_FRAME_SIZE
	.align		4
.L_21:
        /*0018*/ 	.byte	0x04, 0x11
        /*001a*/ 	.short	(.L_23 - .L_22)
	.align		4
.L_22:
        /*001c*/ 	.word	index@($__internal_1_$__cuda_sm10x_tcgen05_guardrail_trap_phase_invalid_during_alloc)
        /*0020*/ 	.word	0x00000000


	//----- nvinfo : EIATTR_FRAME_SIZE
	.align		4
.L_23:
        /*0024*/ 	.byte	0x04, 0x11
        /*0026*/ 	.short	(.L_25 - .L_24)
	.align		4
.L_24:
        /*0028*/ 	.word	index@($__internal_0_$__cuda_sm10x_tcgen05_guardrail_trap_col_being_dealloced_not_returned_by_alloc)
        /*002c*/ 	.word	0x00000000


	//----- nvinfo : EIATTR_FRAME_SIZE
	.align		4
.L_25:
        /*0030*/ 	.byte	0x04, 0x11
        /*0032*/ 	.short	(.L_27 - .L_26)
	.align		4
.L_26:
        /*0034*/ 	.word	index@(_ZN7cutlass13device_kernelINS_4gemm6kernel13GemmUniversalIN4cute5tupleIJiiiiEEENS1_10collective13CollectiveMmaINS1_35MainloopSm100TmaUmmaWarpSpecializedILi3ELi2ELi4ENS5_IJNS4_1CILi1EEESB_SB_EEEEENS5_IJNSA_ILi64EEENSA_ILi128EEESE_EEENS_10tfloat32_tENS5_IJlSB_lEEESH_SI_NS4_8TiledMMAINS4_8MMA_AtomIJNS4_17SM100_MMA_TF32_SSISH_SH_fLi64ELi128ELNS4_4UMMA5MajorE0ELSN_0ELNSM_7ScaleInE0ELSO_0EEEEEENS4_6LayoutISC_NS5_IJNSA_ILi0EEESS_SS_EEEEENS5_IJNS4_10UnderscoreESV_SV_EEEEENS4_13SM90_TMA_LOADENS4_14ComposedLayoutINS4_7SwizzleILi3ELi4ELi3EEENS4_18smem_ptr_flag_bitsILi32EEENSR_INS5_IJNSA_ILi8EEENSA_ILi32EEEEEENS5_IJS15_SB_EEEEEEEvNS4_8identityESY_S19_vS1A_EENS_8epilogue10collective18CollectiveEpilogueINS1C_23Sm100TmaWarpSpecializedILi4ELi2ELi16ELb1ELb0EEEJSG_NS5_IJNSR_ISE_SB_EENSR_IS15_SB_EEEEESH_SI_SH_SI_NS1C_6fusion15FusionCallbacksIS1G_NS1K_17LinearCombinationISH_fSH_fLNS_15FloatRoundStyleE2EEESG_S1J_JEEENS4_5SM1004TMEM4LOAD26SM100_TMEM_LOAD_16dp128b8xESY_S19_NS4_17SM75_U32x4_LDSM_NENS4_14SM90_TMA_STOREES19_NS4_17SM90_U32x4_STSM_NENS4_39AutoVectorizingCopyWithAssumedAlignmentILi128EEEEEEvvEEEEvNT_6ParamsE)
        /*0038*/ 	.word	0x00000000


	//----- nvinfo : EIATTR_MIN_STACK_SIZE
	.align		4
.L_27:
        /*003c*/ 	.byte	0x04, 0x12
        /*003e*/ 	.short	(.L_29 - .L_28)
	.align		4
.L_28:
        /*0040*/ 	.word	index@(_ZN7cutlass13device_kernelINS_4gemm6kernel13GemmUniversalIN4cute5tupleIJiiiiEEENS1_10collective13CollectiveMmaINS1_35MainloopSm100TmaUmmaWarpSpecializedILi3ELi2ELi4ENS5_IJNS4_1CILi1EEESB_SB_EEEEENS5_IJNSA_ILi64EEENSA_ILi128EEESE_EEENS_10tfloat32_tENS5_IJlSB_lEEESH_SI_NS4_8TiledMMAINS4_8MMA_AtomIJNS4_17SM100_MMA_TF32_SSISH_SH_fLi64ELi128ELNS4_4UMMA5MajorE0ELSN_0ELNSM_7ScaleInE0ELSO_0EEEEEENS4_6LayoutISC_NS5_IJNSA_ILi0EEESS_SS_EEEEENS5_IJNS4_10UnderscoreESV_SV_EEEEENS4_13SM90_TMA_LOADENS4_14ComposedLayoutINS4_7SwizzleILi3ELi4ELi3EEENS4_18smem_ptr_flag_bitsILi32EEENSR_INS5_IJNSA_ILi8EEENSA_ILi32EEEEEENS5_IJS15_SB_EEEEEEEvNS4_8identityESY_S19_vS1A_EENS_8epilogue10collective18CollectiveEpilogueINS1C_23Sm100TmaWarpSpecializedILi4ELi2ELi16ELb1ELb0EEEJSG_NS5_IJNSR_ISE_SB_EENSR_IS15_SB_EEEEESH_SI_SH_SI_NS1C_6fusion15FusionCallbacksIS1G_NS1K_17LinearCombinationISH_fSH_fLNS_15FloatRoundStyleE2EEESG_S1J_JEEENS4_5SM1004TMEM4LOAD26SM100_TMEM_LOAD_16dp128b8xESY_S19_NS4_17SM75_U32x4_LDSM_NENS4_14SM90_TMA_STOREES19_NS4_17SM90_U32x4_STSM_NENS4_39AutoVectorizingCopyWithAssumedAlignmentILi128EEEEEEvvEEEEvNT_6ParamsE)
        /*0044*/ 	.word	0x00000000
.L_29:


//--------------------- .nv.compat                --------------------------
	.section	.nv.compat,"",@"SHT_CUDA_COMPAT_INFO"
	.align	4
        /*0000*/ 	.byte	0x02, 0x09, 0x01, 0x00, 0x02, 0x02, 0x02, 0x00, 0x02, 0x05, 0x05, 0x00, 0x03, 0x07, 0x01, 0x01
        /*0010*/ 	.byte	0x02, 0x03, 0x01, 0x00, 0x02, 0x06, 0x01, 0x00, 0x04, 0x0b, 0x08, 0x00, 0x09, 0x00, 0x00, 0x00
        /*0020*/ 	.byte	0x00, 0x00, 0x00, 0x00


//--------------------- .nv.info._ZN7cutlass13device_kernelINS_4gemm6kernel13GemmUniversalIN4cute5tupleIJiiiiEEENS1_10collective13CollectiveMmaINS1_35MainloopSm100TmaUmmaWarpSpecializedILi3ELi2ELi4ENS5_IJNS4_1CILi1EEESB_SB_EEEEENS5_IJNSA_ILi64EEENSA_ILi128EEESE_EEENS_10tfloat32_tENS5_IJlSB_lEEESH_SI_NS4_8TiledMMAINS4_8MMA_AtomIJNS4_17SM100_MMA_TF32_SSISH_SH_fLi64ELi128ELNS4_4UMMA5MajorE0ELSN_0ELNSM_7ScaleInE0ELSO_0EEEEEENS4_6LayoutISC_NS5_IJNSA_ILi0EEESS_SS_EEEEENS5_IJNS4_10UnderscoreESV_SV_EEEEENS4_13SM90_TMA_LOADENS4_14ComposedLayoutINS4_7SwizzleILi3ELi4ELi3EEENS4_18smem_ptr_flag_bitsILi32EEENSR_INS5_IJNSA_ILi8EEENSA_ILi32EEEEEENS5_IJS15_SB_EEEEEEEvNS4_8identityESY_S19_vS1A_EENS_8epilogue10collective18CollectiveEpilogueINS1C_23Sm100TmaWarpSpecializedILi4ELi2ELi16ELb1ELb0EEEJSG_NS5_IJNSR_ISE_SB_EENSR_IS15_SB_EEEEESH_SI_SH_SI_NS1C_6fusion15FusionCallbacksIS1G_NS1K_17LinearCombinationISH_fSH_fLNS_15FloatRoundStyleE2EEESG_S1J_JEEENS4_5SM1004TMEM4LOAD26SM100_TMEM_LOAD_16dp128b8xESY_S19_NS4_17SM75_U32x4_LDSM_NENS4_14SM90_TMA_STOREES19_NS4_17SM90_U32x4_STSM_NENS4_39AutoVectorizingCopyWithAssumedAlignmentILi128EEEEEEvvEEEEvNT_6ParamsE --------------------------
	.section	.nv.info._ZN7cutlass13device_kernelINS_4gemm6kernel13GemmUniversalIN4cute5tupleIJiiiiEEENS1_10collective13CollectiveMmaINS1_35MainloopSm100TmaUmmaWarpSpecializedILi3ELi2ELi4ENS5_IJNS4_1CILi1EEESB_SB_EEEEENS5_IJNSA_ILi64EEENSA_ILi128EEESE_EEENS_10tfloat32_tENS5_IJlSB_lEEESH_SI_NS4_8TiledMMAINS4_8MMA_AtomIJNS4_17SM100_MMA_TF32_SSISH_SH_fLi64ELi128ELNS4_4UMMA5MajorE0ELSN_0ELNSM_7ScaleInE0ELSO_0EEEEEENS4_6LayoutISC_NS5_IJNSA_ILi0EEESS_SS_EEEEENS5_IJNS4_10UnderscoreESV_SV_EEEEENS4_13SM90_TMA_LOADENS4_14ComposedLayoutINS4_7SwizzleILi3ELi4ELi3EEENS4_18smem_ptr_flag_bitsILi32EEENSR_INS5_IJNSA_ILi8EEENSA_ILi32EEEEEENS5_IJS15_SB_EEEEEEEvNS4_8identityESY_S19_vS1A_EENS_8epilogue10collective18CollectiveEpilogueINS1C_23Sm100TmaWarpSpecializedILi4ELi2ELi16ELb1ELb0EEEJSG_NS5_IJNSR_ISE_SB_EENSR_IS15_SB_EEEEESH_SI_SH_SI_NS1C_6fusion15FusionCallbacksIS1G_NS1K_17LinearCombinationISH_fSH_fLNS_15FloatRoundStyleE2EEESG_S1J_JEEENS4_5SM1004TMEM4LOAD26SM100_TMEM_LOAD_16dp128b8xESY_S19_NS4_17SM75_U32x4_LDSM_NENS4_14SM90_TMA_STOREES19_NS4_17SM90_U32x4_STSM_NENS4_39AutoVectorizingCopyWithAssumedAlignmentILi128EEEEEEvvEEEEvNT_6ParamsE,"",@"SHT_CUDA_INFO"
	.sectionflags	@""
	.align	4


	//----- nvinfo : EIATTR_CUDA_API_VERSION
	.align		4
        /*0000*/ 	.byte	0x04, 0x37
        /*0002*/ 	.short	(.L_31 - .L_30)
.L_30:
        /*0004*/ 	.word	0x00000082


	//----- nvinfo : EIATTR_KPARAM_INFO
	.align		4
.L_31:
        /*0008*/ 	.byte	0x04, 0x17
        /*000a*/ 	.short	(.L_33 - .L_32)
.L_32:
        /*000c*/ 	.word	0x00000000
        /*0010*/ 	.short	0x0000
        /*0012*/ 	.short	0x0000
        /*0014*/ 	.byte	0x00, 0xf0, 0x01, 0x20


	//----- nvinfo : EIATTR_AT_ENTRY_FRAGMENTS
	.align		4
.L_33:
        /*0018*/ 	.byte	0x04, 0x4f
        /*001a*/ 	.short	(.L_35 - .L_34)


	//   ....[0]....
.L_34:
        /*001c*/ 	.word	0x00000006


	//----- nvinfo : EIATTR_RESERVED_SMEM_USED
	.align		4
.L_35:
        /*0020*/ 	.byte	0x01, 0x41
	.zero		2


	//----- nvinfo : EIATTR_SPARSE_MMA_MASK
	.align		4
        /*0024*/ 	.byte	0x03, 0x50
        /*0026*/ 	.short	0x0000


	//----- nvinfo : EIATTR_TCGEN05_1CTA_USED
	.align		4
        /*0028*/ 	.byte	0x01, 0x51
	.zero		2


	//----- nvinfo : EIATTR_MAXREG_COUNT
	.align		4
        /*002c*/ 	.byte	0x03, 0x1b
        /*002e*/ 	.short	0x00ff


	//----- nvinfo : EIATTR_NUM_BARRIERS
	.align		4
        /*0030*/ 	.byte	0x02, 0x4c
        /*0032*/ 	.byte	0x07
	.zero		1


	//----- nvinfo : EIATTR_EXTERNS
	.align		4
        /*0034*/ 	.byte	0x04, 0x0f
        /*0036*/ 	.short	(.L_37 - .L_36)


	//   ....[0]....
	.align		4
.L_36:
        /*0038*/ 	.word	index@(__assertfail)


	//----- nvinfo : EIATTR_MERCURY_ISA_VERSION
	.align		4
.L_37:
        /*003c*/ 	.byte	0x03, 0x5f
        /*003e*/ 	.short	0x0101


	//----- nvinfo : EIATTR_INT_WARP_WIDE_INSTR_OFFSETS
	.align		4
        /*0040*/ 	.byte	0x04, 0x31
        /*0042*/ 	.short	(.L_39 - .L_38)


	//   ....[0]....
.L_38:
        /*0044*/ 	.word	0x00001f20


	//   ....[1]....
        /*0048*/ 	.word	0x00003af0


	//   ....[2]....
        /*004c*/ 	.word	0x00003b20


	//   ....[3]....
        /*0050*/ 	.word	0x00003b70


	//   ....[4]....
        /*0054*/ 	.word	0x00004480


	//   ....[5]....
        /*0058*/ 	.word	0x000044e0


	//   ....[6]....
        /*005c*/ 	.word	0x000045c0


	//   ....[7]....
        /*0060*/ 	.word	0x00004630


	//   ....[8]....
        /*0064*/ 	.word	0x00004740


	//   ....[9]....
        /*0068*/ 	.word	0x000047d0


	//   ....[10]....
        /*006c*/ 	.word	0x000049a0


	//   ....[11]....
        /*0070*/ 	.word	0x00004b00


	//----- nvinfo : EIATTR_COOP_GROUP_MASK_REGIDS
	.align		4
.L_39:
        /*0074*/ 	.byte	0x04, 0x29
        /*0076*/ 	.short	(.L_41 - .L_40)


	//   ....[0]....
.L_40:
        /*0078*/ 	.word	0xffffffff


	//   ....[1]....
        /*007c*/ 	.word	0xffffffff


	//   ....[2]....
        /*0080*/ 	.word	0xffffffff


	//   ....[3]....
        /*0084*/ 	.word	0xffffffff


	//   ....[4]....
        /*0088*/ 	.word	0xffffffff


	//   ....[5]....
        /*008c*/ 	.word	0xffffffff


	//   ....[6]....
        /*0090*/ 	.word	0xffffffff


	//   ....[7]....
        /*0094*/ 	.word	0xffffffff


	//   ....[8]....
        /*0098*/ 	.word	0xffffffff


	//   ....[9]....
        /*009c*/ 	.word	0xffffffff


	//   ....[10]....
        /*00a0*/ 	.word	0xffffffff


	//   ....[11]....
        /*00a4*/ 	.word	0xffffffff


	//   ....[12]....
        /*00a8*/ 	.word	0xffffffff


	//----- nvinfo : EIATTR_COOP_GROUP_INSTR_OFFSETS
	.align		4
.L_41:
        /*00ac*/ 	.byte	0x04, 0x28
        /*00ae*/ 	.short	(.L_43 - .L_42)


	//   ....[0]....
.L_42:
        /*00b0*/ 	.word	0x00000090


	//   ....[1]....
        /*00b4*/ 	.word	0x000004d0


	//   ....[2]....
        /*00b8*/ 	.word	0x00000620


	//   ....[3]....
        /*00bc*/ 	.word	0x000007c0


	//   ....[4]....
        /*00c0*/ 	.word	0x000008c0


	//   ....[5]....
        /*00c4*/ 	.word	0x00000a30


	//   ....[6]....
        /*00c8*/ 	.word	0x00000bd0


	//   ....[7]....
        /*00cc*/ 	.word	0x00001e00


	//   ....[8]....
        /*00d0*/ 	.word	0x00002b50


	//   ....[9]....
        /*00d4*/ 	.word	0x00002d60


	//   ....[10]....
        /*00d8*/ 	.word	0x00002d90


	//   ....[11]....
        /*00dc*/ 	.word	0x000039e0


	//   ....[12]....
        /*00e0*/ 	.word	0x00003c10


	//----- nvinfo : EIATTR_VRC_CTA_INIT_COUNT
	.align		4
.L_43:
        /*00e4*/ 	.byte	0x02, 0x4a
        /*00e6*/ 	.byte	0x80
	.zero		1


	//----- nvinfo : EIATTR_SYSCALL_OFFSETS
	.align		4
        /*00e8*/ 	.byte	0x04, 0x46
        /*00ea*/ 	.short	(.L_45 - .L_44)


	//   ....[0]....
.L_44:
        /*00ec*/ 	.word	0x000055c0


	//   ....[1]....
        /*00f0*/ 	.word	0x000056b0


	//   ....[2]....
        /*00f4*/ 	.word	0x00005ee0


	//   ....[3]....
        /*00f8*/ 	.word	0x000068a0


	//   ....[4]....
        /*00fc*/ 	.word	0x00007200


	//   ....[5]....
        /*0100*/ 	.word	0x00007b60


	//----- nvinfo : EIATTR_MBARRIER_INSTR_OFFSETS
	.align		4
.L_45:
        /*0104*/ 	.byte	0x04, 0x39
        /*0106*/ 	.short	(.L_47 - .L_46)


	//   ....[0]....
.L_46:
        /*0108*/ 	.word	0x000005b0
        /*010c*/ 	.word	0x000000ff
        /*0110*/ 	.word	0x00000000
        /*0114*/ 	.short	0x0100
        /*0116*/ 	.byte	0x05
	.zero		1


	//   ....[1]....
        /*0118*/ 	.word	0x000005c0
        /*011c*/ 	.word	0x000000ff
        /*0120*/ 	.word	0x00000018
        /*0124*/ 	.short	0x0100
        /*0126*/ 	.byte	0x05
	.zero		1


	//   ....[2]....
        /*0128*/ 	.word	0x000005d0
        /*012c*/ 	.word	0x000000ff
        /*0130*/ 	.word	0x00000008
        /*0134*/ 	.short	0x0100
        /*0136*/ 	.byte	0x05
	.zero		1


	//   ....[3]....
        /*0138*/ 	.word	0x000005e0
        /*013c*/ 	.word	0x000000ff
        /*0140*/ 	.word	0x00000020
        /*0144*/ 	.short	0x0100
        /*0146*/ 	.byte	0x05
	.zero		1


	//   ....[4]....
        /*0148*/ 	.word	0x000005f0
        /*014c*/ 	.word	0x000000ff
        /*0150*/ 	.word	0x00000010
        /*0154*/ 	.short	0x0100
        /*0156*/ 	.byte	0x05
	.zero		1


	//   ....[5]....
        /*0158*/ 	.word	0x00000600
        /*015c*/ 	.word	0x000000ff
        /*0160*/ 	.word	0x00000028
        /*0164*/ 	.short	0x0100
        /*0166*/ 	.byte	0x05
	.zero		1


	//   ....[6]....
        /*0168*/ 	.word	0x00000730
        /*016c*/ 	.word	0x000000ff
        /*0170*/ 	.word	0x00000030
        /*0174*/ 	.short	0x0100
        /*0176*/ 	.byte	0x07
	.zero		1


	//   ....[7]....
        /*0178*/ 	.word	0x00000740
        /*017c*/ 	.word	0x000000ff
        /*0180*/ 	.word	0x00000050
        /*0184*/ 	.short	0x0100
        /*0186*/ 	.byte	0x07
	.zero		1


	//   ....[8]....
        /*0188*/ 	.word	0x00000750
        /*018c*/ 	.word	0x000000ff
        /*0190*/ 	.word	0x00000038
        /*0194*/ 	.short	0x0100
        /*0196*/ 	.byte	0x07
	.zero		1


	//   ....[9]....
        /*0198*/ 	.word	0x00000760
        /*019c*/ 	.word	0x000000ff
        /*01a0*/ 	.word	0x00000058
        /*01a4*/ 	.short	0x0100
        /*01a6*/ 	.byte	0x07
	.zero		1


	//   ....[10]....
        /*01a8*/ 	.word	0x00000770
        /*01ac*/ 	.word	0x000000ff
        /*01b0*/ 	.word	0x00000040
        /*01b4*/ 	.short	0x0100
        /*01b6*/ 	.byte	0x07
	.zero		1


	//   ....[11]....
        /*01b8*/ 	.word	0x00000780
        /*01bc*/ 	.word	0x000000ff
        /*01c0*/ 	.word	0x00000060
        /*01c4*/ 	.short	0x0100
        /*01c6*/ 	.byte	0x07
	.zero		1


	//   ....[12]....
        /*01c8*/ 	.word	0x00000790
        /*01cc*/ 	.word	0x000000ff
        /*01d0*/ 	.word	0x00000048
        /*01d4*/ 	.short	0x0100
        /*01d6*/ 	.byte	0x07
	.zero		1


	//   ....[13]....
        /*01d8*/ 	.word	0x000007a0
        /*01dc*/ 	.word	0x000000ff
        /*01e0*/ 	.word	0x00000068
        /*01e4*/ 	.short	0x0100
        /*01e6*/ 	.byte	0x07
	.zero		1


	//   ....[14]....
        /*01e8*/ 	.word	0x00000890
        /*01ec*/ 	.word	0x000000ff
        /*01f0*/ 	.word	0x00000070
        /*01f4*/ 	.short	0x0100
        /*01f6*/ 	.byte	0x05
	.zero		1


	//   ....[15]....
        /*01f8*/ 	.word	0x000008a0
        /*01fc*/ 	.word	0x000000ff
        /*0200*/ 	.word	0x00000078
        /*0204*/ 	.short	0x0100
        /*0206*/ 	.byte	0x05
	.zero		1


	//   ....[16]....
        /*0208*/ 	.word	0x000009e0
        /*020c*/ 	.word	0x000000ff
        /*0210*/ 	.word	0x00000080
        /*0214*/ 	.short	0x0100
        /*0216*/ 	.byte	0x05
	.zero		1


	//   ....[17]....
        /*0218*/ 	.word	0x000009f0
        /*021c*/ 	.word	0x000000ff
        /*0220*/ 	.word	0x00000090
        /*0224*/ 	.short	0x0100
        /*0226*/ 	.byte	0x05
	.zero		1


	//   ....[18]....
        /*0228*/ 	.word	0x00000a00
        /*022c*/ 	.word	0x000000ff
        /*0230*/ 	.word	0x00000088
        /*0234*/ 	.short	0x0100
        /*0236*/ 	.byte	0x05
	.zero		1


	//   ....[19]....
        /*0238*/ 	.word	0x00000a10
        /*023c*/ 	.word	0x000000ff
        /*0240*/ 	.word	0x00000098
        /*0244*/ 	.short	0x0100
        /*0246*/ 	.byte	0x05
	.zero		1


	//   ....[20]....
        /*0248*/ 	.word	0x00000b40
        /*024c*/ 	.word	0x000000ff
        /*0250*/ 	.word	0x000000a0
        /*0254*/ 	.short	0x0100
        /*0256*/ 	.byte	0x07
	.zero		1


	//   ....[21]....
        /*0258*/ 	.word	0x00000b50
        /*025c*/ 	.word	0x000000ff
        /*0260*/ 	.word	0x000000c0
        /*0264*/ 	.short	0x0100
        /*0266*/ 	.byte	0x07
	.zero		1


	//   ....[22]....
        /*0268*/ 	.word	0x00000b60
        /*026c*/ 	.word	0x000000ff
        /*0270*/ 	.word	0x000000a8
        /*0274*/ 	.short	0x0100
        /*0276*/ 	.byte	0x07
	.zero		1


	//   ....[23]....
        /*0278*/ 	.word	0x00000b70
        /*027c*/ 	.word	0x000000ff
        /*0280*/ 	.word	0x000000c8
        /*0284*/ 	.short	0x0100
        /*0286*/ 	.byte	0x07
	.zero		1


	//   ....[24]....
        /*0288*/ 	.word	0x00000b80
        /*028c*/ 	.word	0x000000ff
        /*0290*/ 	.word	0x000000b0
        /*0294*/ 	.short	0x0100
        /*0296*/ 	.byte	0x07
	.zero		1


	//   ....[25]....
        /*0298*/ 	.word	0x00000b90
        /*029c*/ 	.word	0x000000ff
        /*02a0*/ 	.word	0x000000d0
        /*02a4*/ 	.short	0x0100
        /*02a6*/ 	.byte	0x07
	.zero		1


	//   ....[26]....
        /*02a8*/ 	.word	0x00000ba0
        /*02ac*/ 	.word	0x000000ff
        /*02b0*/ 	.word	0x000000b8
        /*02b4*/ 	.short	0x0100
        /*02b6*/ 	.byte	0x07
	.zero		1


	//   ....[27]....
        /*02b8*/ 	.word	0x00000bb0
        /*02bc*/ 	.word	0x000000ff
        /*02c0*/ 	.word	0x000000d8
        /*02c4*/ 	.short	0x0100
        /*02c6*/ 	.byte	0x07
	.zero		1


	//   ....[28]....
        /*02c8*/ 	.word	0x00000ca0
        /*02cc*/ 	.word	0x000000ff
        /*02d0*/ 	.word	0x000000e0
        /*02d4*/ 	.short	0x0100
        /*02d6*/ 	.byte	0x05
	.zero		1


	//   ....[29]....
        /*02d8*/ 	.word	0x00000cb0
        /*02dc*/ 	.word	0x000000ff
        /*02e0*/ 	.word	0x000000f0
        /*02e4*/ 	.short	0x0100
        /*02e6*/ 	.byte	0x05
	.zero		1


	//   ....[30]....
        /*02e8*/ 	.word	0x00000cc0
        /*02ec*/ 	.word	0x000000ff
        /*02f0*/ 	.word	0x000000e8
        /*02f4*/ 	.short	0x0100
        /*02f6*/ 	.byte	0x05
	.zero		1


	//   ....[31]....
        /*02f8*/ 	.word	0x00000cd0
        /*02fc*/ 	.word	0x000000ff
        /*0300*/ 	.word	0x000000f8
        /*0304*/ 	.short	0x0100
        /*0306*/ 	.byte	0x05
	.zero		1


	//   ....[32]....
        /*0308*/ 	.word	0x000015a0
        /*030c*/ 	.word	0x00000002
        /*0310*/ 	.word	0x000000f0
        /*0314*/ 	.short	0x010a
        /*0316*/ 	.byte	0xff
	.zero		1


	//   ....[33]....
        /*0318*/ 	.word	0x000015d0
        /*031c*/ 	.word	0x00000002
        /*0320*/ 	.word	0x000000e0
        /*0324*/ 	.short	0x0101
        /*0326*/ 	.byte	0xff
	.zero		1


	//   ....[34]....
        /*0328*/ 	.word	0x000016a0
        /*032c*/ 	.word	0x000000ff
        /*0330*/ 	.word	0x00000018
        /*0334*/ 	.short	0x010a
        /*0336*/ 	.byte	0x08
	.zero		1


	//   ....[35]....
        /*0338*/ 	.word	0x00001740
        /*033c*/ 	.word	0x000000ff
        /*0340*/ 	.word	0x00000018
        /*0344*/ 	.short	0x010a
        /*0346*/ 	.byte	0x21
	.zero		1


	//   ....[36]....
        /*0348*/ 	.word	0x00001890
        /*034c*/ 	.word	0x000000ff
        /*0350*/ 	.word	0x00000018
        /*0354*/ 	.short	0x010a
        /*0356*/ 	.byte	0x08
	.zero		1


	//   ....[37]....
        /*0358*/ 	.word	0x00001a60
        /*035c*/ 	.word	0x000000ff
        /*0360*/ 	.word	0x00000078
        /*0364*/ 	.short	0x0101
        /*0366*/ 	.byte	0x04
	.zero		1


	//   ....[38]....
        /*0368*/ 	.word	0x00001a80
        /*036c*/ 	.word	0x000000ff
        /*0370*/ 	.word	0x00000018
        /*0374*/ 	.short	0x010a
        /*0376*/ 	.byte	0x08
	.zero		1


	//   ....[39]....
        /*0378*/ 	.word	0x00001b00
        /*037c*/ 	.word	0x000000ff
        /*0380*/ 	.word	0x00000018
        /*0384*/ 	.short	0x010a
        /*0386*/ 	.byte	0x21
	.zero		1


	//   ....[40]....
        /*0388*/ 	.word	0x00001c50
        /*038c*/ 	.word	0x000000ff
        /*0390*/ 	.word	0x00000018
        /*0394*/ 	.short	0x010a
        /*0396*/ 	.byte	0x08
	.zero		1


	//   ....[41]....
        /*0398*/ 	.word	0x00001e30
        /*039c*/ 	.word	0x00000002
        /*03a0*/ 	.word	0x00000080
        /*03a4*/ 	.short	0x010a
        /*03a6*/ 	.byte	0xff
	.zero		1


	//   ....[42]....
        /*03a8*/ 	.word	0x00001ef0
        /*03ac*/ 	.word	0x00000002
        /*03b0*/ 	.word	0x00000000
        /*03b4*/ 	.short	0x0101
        /*03b6*/ 	.byte	0xff
	.zero		1


	//   ....[43]....
        /*03b8*/ 	.word	0x00002450
        /*03bc*/ 	.word	0x000000ff
        /*03c0*/ 	.word	0x00000000
        /*03c4*/ 	.short	0x010a
        /*03c6*/ 	.byte	0x05
	.zero		1


	//   ....[44]....
        /*03c8*/ 	.word	0x000024e0
        /*03cc*/ 	.word	0x000000ff
        /*03d0*/ 	.word	0x00000000
        /*03d4*/ 	.short	0x010a
        /*03d6*/ 	.byte	0x05
	.zero		1


	//   ....[45]....
        /*03d8*/ 	.word	0x00002580
        /*03dc*/ 	.word	0x00000000
        /*03e0*/ 	.word	0x00000000
        /*03e4*/ 	.short	0x010a
        /*03e6*/ 	.byte	0xff
	.zero		1


	//   ....[46]....
        /*03e8*/ 	.word	0x000026a0
        /*03ec*/ 	.word	0x00000000
        /*03f0*/ 	.word	0x000000e0
        /*03f4*/ 	.short	0x010a
        /*03f6*/ 	.byte	0xff
	.zero		1


	//   ....[47]....
        /*03f8*/ 	.word	0x00002710
        /*03fc*/ 	.word	0x00000000
        /*0400*/ 	.word	0x00000000
        /*0404*/ 	.short	0x0101
        /*0406*/ 	.byte	0xff
	.zero		1


	//   ....[48]....
        /*0408*/ 	.word	0x00002730
        /*040c*/ 	.word	0x000000ff
        /*0410*/ 	.word	0x00000090
        /*0414*/ 	.short	0x010a
        /*0416*/ 	.byte	0x05
	.zero		1


	//   ....[49]....
        /*0418*/ 	.word	0x00002850
        /*041c*/ 	.word	0x00000000
        /*0420*/ 	.word	0x00000080
        /*0424*/ 	.short	0x010a
        /*0426*/ 	.byte	0xff
	.zero		1


	//   ....[50]....
        /*0428*/ 	.word	0x00002950
        /*042c*/ 	.word	0x00000000
        /*0430*/ 	.word	0x00000000
        /*0434*/ 	.short	0x0101
        /*0436*/ 	.byte	0xff
	.zero		1


	//   ....[51]....
        /*0438*/ 	.word	0x000029e0
        /*043c*/ 	.word	0x000000ff
        /*0440*/ 	.word	0x00000090
        /*0444*/ 	.short	0x0106
        /*0446*/ 	.byte	0x05
	.zero		1


	//   ....[52]....
        /*0448*/ 	.word	0x00002a00
        /*044c*/ 	.word	0x000000ff
        /*0450*/ 	.word	0x00000090
        /*0454*/ 	.short	0x010a
        /*0456*/ 	.byte	0x05
	.zero		1


	//   ....[53]....
        /*0458*/ 	.word	0x00002a90
        /*045c*/ 	.word	0x000000ff
        /*0460*/ 	.word	0x00000090
        /*0464*/ 	.short	0x0106
        /*0466*/ 	.byte	0x04
	.zero		1


	//   ....[54]....
        /*0468*/ 	.word	0x00002ad0
        /*046c*/ 	.word	0x00000000
        /*0470*/ 	.word	0x00000090
        /*0474*/ 	.short	0x010a
        /*0476*/ 	.byte	0xff
	.zero		1


	//   ....[55]....
        /*0478*/ 	.word	0x00003090
        /*047c*/ 	.word	0x00000000
        /*0480*/ 	.word	0x00000080
        /*0484*/ 	.short	0x010a
        /*0486*/ 	.byte	0xff
	.zero		1


	//   ....[56]....
        /*0488*/ 	.word	0x000031a0
        /*048c*/ 	.word	0x00000003
        /*0490*/ 	.word	0x00000000
        /*0494*/ 	.short	0x0101
        /*0496*/ 	.byte	0xff
	.zero		1


	//   ....[57]....
        /*0498*/ 	.word	0x000031b0
        /*049c*/ 	.word	0x000000ff
        /*04a0*/ 	.word	0x00000000
        /*04a4*/ 	.short	0x010a
        /*04a6*/ 	.byte	0x07
	.zero		1


	//   ....[58]....
        /*04a8*/ 	.word	0x00003230
        /*04ac*/ 	.word	0x000000ff
        /*04b0*/ 	.word	0x000000c0
        /*04b4*/ 	.short	0x010a
        /*04b6*/ 	.byte	0x06
	.zero		1


	//   ....[59]....
        /*04b8*/ 	.word	0x00003300
        /*04bc*/ 	.word	0x000000ff
        /*04c0*/ 	.word	0x00000000
        /*04c4*/ 	.short	0x010a
        /*04c6*/ 	.byte	0x0b
	.zero		1


	//   ....[60]....
        /*04c8*/ 	.word	0x00003430
        /*04cc*/ 	.word	0x000000ff
        /*04d0*/ 	.word	0x00000000
        /*04d4*/ 	.short	0x010a
        /*04d6*/ 	.byte	0x22
	.zero		1


	//   ....[61]....
        /*04d8*/ 	.word	0x00003810
        /*04dc*/ 	.word	0x000000ff
        /*04e0*/ 	.word	0x00000000
        /*04e4*/ 	.short	0x010a
        /*04e6*/ 	.byte	0x06
	.zero		1


	//   ....[62]....
        /*04e8*/ 	.word	0x000038a0
        /*04ec*/ 	.word	0x000000ff
        /*04f0*/ 	.word	0x00000000
        /*04f4*/ 	.short	0x010a
        /*04f6*/ 	.byte	0x06
	.zero		1


	//   ....[63]....
        /*04f8*/ 	.word	0x00003930
        /*04fc*/ 	.word	0x000000ff
        /*0500*/ 	.word	0x00000000
        /*0504*/ 	.short	0x010a
        /*0506*/ 	.byte	0x06
	.zero		1


	//   ....[64]....
        /*0508*/ 	.word	0x000039c0
        /*050c*/ 	.word	0x000000ff
        /*0510*/ 	.word	0x00000000
        /*0514*/ 	.short	0x010a
        /*0516*/ 	.byte	0x07
	.zero		1


	//   ....[65]....
        /*0518*/ 	.word	0x00003e30
        /*051c*/ 	.word	0x00000000
        /*0520*/ 	.word	0x00000080
        /*0524*/ 	.short	0x010a
        /*0526*/ 	.byte	0xff
	.zero		1


	//   ....[66]....
        /*0528*/ 	.word	0x00003ef0
        /*052c*/ 	.word	0x00000000
        /*0530*/ 	.word	0x00000000
        /*0534*/ 	.short	0x0101
        /*0536*/ 	.byte	0xff
	.zero		1


	//   ....[67]....
        /*0538*/ 	.word	0x00004210
        /*053c*/ 	.word	0x000000ff
        /*0540*/ 	.word	0x00000078
        /*0544*/ 	.short	0x010a
        /*0546*/ 	.byte	0x07
	.zero		1


	//   ....[68]....
        /*0548*/ 	.word	0x00004400
        /*054c*/ 	.word	0x000000ff
        /*0550*/ 	.word	0x00000050
        /*0554*/ 	.short	0x010a
        /*0556*/ 	.byte	0x07
	.zero		1


	//   ....[69]....
        /*0558*/ 	.word	0x00004570
        /*055c*/ 	.word	0x000000ff
        /*0560*/ 	.word	0x00000030
        /*0564*/ 	.short	0x010b
        /*0566*/ 	.byte	0x07
	.zero		1


	//   ....[70]....
        /*0568*/ 	.word	0x00004580
        /*056c*/ 	.word	0x000000ff
        /*0570*/ 	.word	0x00000000
        /*0574*/ 	.short	0x0101
        /*0576*/ 	.byte	0x08
	.zero		1


	//   ....[71]....
        /*0578*/ 	.word	0x00004590
        /*057c*/ 	.word	0x000000ff
        /*0580*/ 	.word	0x00000058
        /*0584*/ 	.short	0x010a
        /*0586*/ 	.byte	0x07
	.zero		1


	//   ....[72]....
        /*0588*/ 	.word	0x000046e0
        /*058c*/ 	.word	0x000000ff
        /*0590*/ 	.word	0x00000038
        /*0594*/ 	.short	0x010b
        /*0596*/ 	.byte	0x07
	.zero		1


	//   ....[73]....
        /*0598*/ 	.word	0x000046f0
        /*059c*/ 	.word	0x000000ff
        /*05a0*/ 	.word	0x00000000
        /*05a4*/ 	.short	0x0101
        /*05a6*/ 	.byte	0x08
	.zero		1


	//   ....[74]....
        /*05a8*/ 	.word	0x00004700
        /*05ac*/ 	.word	0x000000ff
        /*05b0*/ 	.word	0x00000060
        /*05b4*/ 	.short	0x010a
        /*05b6*/ 	.byte	0x07
	.zero		1


	//   ....[75]....
        /*05b8*/ 	.word	0x00004880
        /*05bc*/ 	.word	0x000000ff
        /*05c0*/ 	.word	0x00000040
        /*05c4*/ 	.short	0x010b
        /*05c6*/ 	.byte	0x07
	.zero		1


	//   ....[76]....
        /*05c8*/ 	.word	0x000048c0
        /*05cc*/ 	.word	0x000000ff
        /*05d0*/ 	.word	0x00000000
        /*05d4*/ 	.short	0x0101
        /*05d6*/ 	.byte	0x08
	.zero		1


	//   ....[77]....
        /*05d8*/ 	.word	0x00004900
        /*05dc*/ 	.word	0x000000ff
        /*05e0*/ 	.word	0x00000068
        /*05e4*/ 	.short	0x010a
        /*05e6*/ 	.byte	0x07
	.zero		1


	//   ....[78]....
        /*05e8*/ 	.word	0x00004b40
        /*05ec*/ 	.word	0x000000ff
        /*05f0*/ 	.word	0x00000048
        /*05f4*/ 	.short	0x010b
        /*05f6*/ 	.byte	0x07
	.zero		1


	//   ....[79]....
        /*05f8*/ 	.word	0x00004b60
        /*05fc*/ 	.word	0x000000ff
        /*0600*/ 	.word	0x00000000
        /*0604*/ 	.short	0x0101
        /*0606*/ 	.byte	0x0d
	.zero		1


	//   ....[80]....
        /*0608*/ 	.word	0x00004b90
        /*060c*/ 	.word	0x000000ff
        /*0610*/ 	.word	0x00000050
        /*0614*/ 	.short	0x010a
        /*0616*/ 	.byte	0x07
	.zero		1


	//   ....[81]....
        /*0618*/ 	.word	0x00004bb0
        /*061c*/ 	.word	0x000000ff
        /*0620*/ 	.word	0x00000058
        /*0624*/ 	.short	0x010a
        /*0626*/ 	.byte	0x07
	.zero		1


	//   ....[82]....
        /*0628*/ 	.word	0x00004bd0
        /*062c*/ 	.word	0x000000ff
        /*0630*/ 	.word	0x00000060
        /*0634*/ 	.short	0x010a
        /*0636*/ 	.byte	0x07
	.zero		1


	//   ....[83]....
        /*0638*/ 	.word	0x00004c10
        /*063c*/ 	.word	0x00000000
        /*0640*/ 	.word	0x00000068
        /*0644*/ 	.short	0x010a
        /*0646*/ 	.byte	0xff
	.zero		1


	//   ....[84]....
        /*0648*/ 	.word	0x00004f80
        /*064c*/ 	.word	0x00000000
        /*0650*/ 	.word	0x00000080
        /*0654*/ 	.short	0x010a
        /*0656*/ 	.byte	0xff
	.zero		1


	//   ....[85]....
        /*0658*/ 	.word	0x00005090
        /*065c*/ 	.word	0x00000000
        /*0660*/ 	.word	0x00000000
        /*0664*/ 	.short	0x0101
        /*0666*/ 	.byte	0xff
	.zero		1


	//   ....[86]....
        /*0668*/ 	.word	0x00005b10
        /*066c*/ 	.word	0x000000ff
        /*0670*/ 	.word	0x00000030
        /*0674*/ 	.short	0x010a
        /*0676*/ 	.byte	0x30
	.zero		1


	//   ....[87]....
        /*0678*/ 	.word	0x00005b50
        /*067c*/ 	.word	0x00000054
        /*0680*/ 	.word	0x000000a0
        /*0684*/ 	.short	0x010a
        /*0686*/ 	.byte	0xff
	.zero		1


	//   ....[88]....
        /*0688*/ 	.word	0x00005cc0
        /*068c*/ 	.word	0x000000ff
        /*0690*/ 	.word	0x00000030
        /*0694*/ 	.short	0x010a
        /*0696*/ 	.byte	0x30
	.zero		1


	//   ....[89]....
        /*0698*/ 	.word	0x00005dc0
        /*069c*/ 	.word	0x00000054
        /*06a0*/ 	.word	0x000000a0
        /*06a4*/ 	.short	0x010a
        /*06a6*/ 	.byte	0xff
	.zero		1


	//   ....[90]....
        /*06a8*/ 	.word	0x000065c0
        /*06ac*/ 	.word	0x00000000
        /*06b0*/ 	.word	0x00000000
        /*06b4*/ 	.short	0x0101
        /*06b6*/ 	.byte	0xff
	.zero		1


	//   ....[91]....
        /*06b8*/ 	.word	0x000065d0
        /*06bc*/ 	.word	0x00000002
        /*06c0*/ 	.word	0x00000030
        /*06c4*/ 	.short	0x010a
        /*06c6*/ 	.byte	0xff
	.zero		1


	//   ....[92]....
        /*06c8*/ 	.word	0x000066a0
        /*06cc*/ 	.word	0x00000002
        /*06d0*/ 	.word	0x00000030
        /*06d4*/ 	.short	0x010a
        /*06d6*/ 	.byte	0xff
	.zero		1


	//   ....[93]....
        /*06d8*/ 	.word	0x00006f20
        /*06dc*/ 	.word	0x00000015
        /*06e0*/ 	.word	0x00000000
        /*06e4*/ 	.short	0x0101
        /*06e6*/ 	.byte	0xff
	.zero		1


	//   ....[94]....
        /*06e8*/ 	.word	0x00006f40
        /*06ec*/ 	.word	0x00000000
        /*06f0*/ 	.word	0x00000030
        /*06f4*/ 	.short	0x010a
        /*06f6*/ 	.byte	0xff
	.zero		1


	//   ....[95]....
        /*06f8*/ 	.word	0x00007000
        /*06fc*/ 	.word	0x00000000
        /*0700*/ 	.word	0x00000030
        /*0704*/ 	.short	0x010a
        /*0706*/ 	.byte	0xff
	.zero		1


	//   ....[96]....
        /*0708*/ 	.word	0x00007880
        /*070c*/ 	.word	0x00000015
        /*0710*/ 	.word	0x00000000
        /*0714*/ 	.short	0x0101
        /*0716*/ 	.byte	0xff
	.zero		1


	//   ....[97]....
        /*0718*/ 	.word	0x000078a0
        /*071c*/ 	.word	0x00000002
        /*0720*/ 	.word	0x00000030
        /*0724*/ 	.short	0x010a
        /*0726*/ 	.byte	0xff
	.zero		1


	//   ....[98]....
        /*0728*/ 	.word	0x00007960
        /*072c*/ 	.word	0x00000002
        /*0730*/ 	.word	0x00000030
        /*0734*/ 	.short	0x010a
        /*0736*/ 	.byte	0xff
	.zero		1


	//   ....[99]....
        /*0738*/ 	.word	0x00007cd0
        /*073c*/ 	.word	0x000000ff
        /*0740*/ 	.word	0x00000000
        /*0744*/ 	.short	0x0101
        /*0746*/ 	.byte	0x05
	.zero		1


	//   ....[100]....
        /*0748*/ 	.word	0x00008240
        /*074c*/ 	.word	0x00000000
        /*0750*/ 	.word	0x00000000
        /*0754*/ 	.short	0x0101
        /*0756*/ 	.byte	0xff
	.zero		1


	//   ....[101]....
        /*0758*/ 	.word	0x000084b0
        /*075c*/ 	.word	0x000000ff
        /*0760*/ 	.word	0x00000000
        /*0764*/ 	.short	0x0101
        /*0766*/ 	.byte	0x04
	.zero		1


	//   ....[102]....
        /*0768*/ 	.word	0x000084d0
        /*076c*/ 	.word	0x00000002
        /*0770*/ 	.word	0x000000f0
        /*0774*/ 	.short	0x010a
        /*0776*/ 	.byte	0xff
	.zero		1


	//   ....[103]....
        /*0778*/ 	.word	0x00008530
        /*077c*/ 	.word	0x00000002
        /*0780*/ 	.word	0x00000018
        /*0784*/ 	.short	0x010a
        /*0786*/ 	.byte	0xff
	.zero		1


	//   ....[104]....
        /*0788*/ 	.word	0x00008590
        /*078c*/ 	.word	0x00000002
        /*0790*/ 	.word	0x00000018
        /*0794*/ 	.short	0x010a
        /*0796*/ 	.byte	0xff
	.zero		1


	//   ....[105]....
        /*0798*/ 	.word	0x000085e0
        /*079c*/ 	.word	0x00000002
        /*07a0*/ 	.word	0x00000080
        /*07a4*/ 	.short	0x010a
        /*07a6*/ 	.byte	0xff
	.zero		1


	//   ....[106]....
        /*07a8*/ 	.word	0x00008640
        /*07ac*/ 	.word	0x00000000
        /*07b0*/ 	.word	0x00000000
        /*07b4*/ 	.short	0x010a
        /*07b6*/ 	.byte	0xff
	.zero		1


	//   ....[107]....
        /*07b8*/ 	.word	0x000086a0
        /*07bc*/ 	.word	0x00000000
        /*07c0*/ 	.word	0x00000000
        /*07c4*/ 	.short	0x010a
        /*07c6*/ 	.byte	0xff
	.zero		1


	//   ....[108]....
        /*07c8*/ 	.word	0x000086f0
        /*07cc*/ 	.word	0x00000000
        /*07d0*/ 	.word	0x000000e0
        /*07d4*/ 	.short	0x010a
        /*07d6*/ 	.byte	0xff
	.zero		1


	//   ....[109]....
        /*07d8*/ 	.word	0x00008750
        /*07dc*/ 	.word	0x00000000
        /*07e0*/ 	.word	0x00000090
        /*07e4*/ 	.short	0x010a
        /*07e6*/ 	.byte	0xff
	.zero		1


	//   ....[110]....
        /*07e8*/ 	.word	0x000087a0
        /*07ec*/ 	.word	0x00000000
        /*07f0*/ 	.word	0x00000080
        /*07f4*/ 	.short	0x010a
        /*07f6*/ 	.byte	0xff
	.zero		1


	//   ....[111]....
        /*07f8*/ 	.word	0x00008800
        /*07fc*/ 	.word	0x00000000
        /*0800*/ 	.word	0x00000090
        /*0804*/ 	.short	0x010a
        /*0806*/ 	.byte	0xff
	.zero		1


	//   ....[112]....
        /*0808*/ 	.word	0x00008850
        /*080c*/ 	.word	0x00000000
        /*0810*/ 	.word	0x00000080
        /*0814*/ 	.short	0x010a
        /*0816*/ 	.byte	0xff
	.zero		1


	//   ....[113]....
        /*0818*/ 	.word	0x000088b0
        /*081c*/ 	.word	0x00000002
        /*0820*/ 	.word	0x000000c0
        /*0824*/ 	.short	0x010a
        /*0826*/ 	.byte	0xff
	.zero		1


	//   ....[114]....
        /*0828*/ 	.word	0x00008910
        /*082c*/ 	.word	0x00000000
        /*0830*/ 	.word	0x00000000
        /*0834*/ 	.short	0x010a
        /*0836*/ 	.byte	0xff
	.zero		1


	//   ....[115]....
        /*0838*/ 	.word	0x00008970
        /*083c*/ 	.word	0x00000000
        /*0840*/ 	.word	0x00000000
        /*0844*/ 	.short	0x010a
        /*0846*/ 	.byte	0xff
	.zero		1


	//   ....[116]....
        /*0848*/ 	.word	0x000089d0
        /*084c*/ 	.word	0x00000000
        /*0850*/ 	.word	0x00000000
        /*0854*/ 	.short	0x010a
        /*0856*/ 	.byte	0xff
	.zero		1


	//   ....[117]....
        /*0858*/ 	.word	0x00008a30
        /*085c*/ 	.word	0x00000000
        /*0860*/ 	.word	0x00000000
        /*0864*/ 	.short	0x010a
        /*0866*/ 	.byte	0xff
	.zero		1


	//   ....[118]....
        /*0868*/ 	.word	0x00008a90
        /*086c*/ 	.word	0x00000000
        /*0870*/ 	.word	0x00000000
        /*0874*/ 	.short	0x010a
        /*0876*/ 	.byte	0xff
	.zero		1


	//   ....[119]....
        /*0878*/ 	.word	0x00008ae0
        /*087c*/ 	.word	0x00000000
        /*0880*/ 	.word	0x00000080
        /*0884*/ 	.short	0x010a
        /*0886*/ 	.byte	0xff
	.zero		1


	//   ....[120]....
        /*0888*/ 	.word	0x00008b40
        /*088c*/ 	.word	0x00000000
        /*0890*/ 	.word	0x00000078
        /*0894*/ 	.short	0x010a
        /*0896*/ 	.byte	0xff
	.zero		1


	//   ....[121]....
        /*0898*/ 	.word	0x00008ba0
        /*089c*/ 	.word	0x00000000
        /*08a0*/ 	.word	0x00000050
        /*08a4*/ 	.short	0x010a
        /*08a6*/ 	.byte	0xff
	.zero		1


	//   ....[122]....
        /*08a8*/ 	.word	0x00008c00
        /*08ac*/ 	.word	0x00000000
        /*08b0*/ 	.word	0x00000058
        /*08b4*/ 	.short	0x010a
        /*08b6*/ 	.byte	0xff
	.zero		1


	//   ....[123]....
        /*08b8*/ 	.word	0x00008c60
        /*08bc*/ 	.word	0x00000000
        /*08c0*/ 	.word	0x00000060
        /*08c4*/ 	.short	0x010a
        /*08c6*/ 	.byte	0xff
	.zero		1


	//   ....[124]....
        /*08c8*/ 	.word	0x00008cc0
        /*08cc*/ 	.word	0x00000000
        /*08d0*/ 	.word	0x00000068
        /*08d4*/ 	.short	0x010a
        /*08d6*/ 	.byte	0xff
	.zero		1


	//   ....[125]....
        /*08d8*/ 	.word	0x00008d20
        /*08dc*/ 	.word	0x00000000
        /*08e0*/ 	.word	0x00000050
        /*08e4*/ 	.short	0x010a
        /*08e6*/ 	.byte	0xff
	.zero		1


	//   ....[126]....
        /*08e8*/ 	.word	0x00008d80
        /*08ec*/ 	.word	0x00000000
        /*08f0*/ 	.word	0x00000058
        /*08f4*/ 	.short	0x010a
        /*08f6*/ 	.byte	0xff
	.zero		1


	//   ....[127]....
        /*08f8*/ 	.word	0x00008de0
        /*08fc*/ 	.word	0x00000000
        /*0900*/ 	.word	0x00000060
        /*0904*/ 	.short	0x010a
        /*0906*/ 	.byte	0xff
	.zero		1


	//   ....[128]....
        /*0908*/ 	.word	0x00008e30
        /*090c*/ 	.word	0x00000000
        /*0910*/ 	.word	0x00000080
        /*0914*/ 	.short	0x010a
        /*0916*/ 	.byte	0xff
	.zero		1


	//   ....[129]....
        /*0918*/ 	.word	0x00008e90
        /*091c*/ 	.word	0x00000000
        /*0920*/ 	.word	0x00000030
        /*0924*/ 	.short	0x010a
        /*0926*/ 	.byte	0xff
	.zero		1


	//   ....[130]....
        /*0928*/ 	.word	0x00008ee0
        /*092c*/ 	.word	0x00000054
        /*0930*/ 	.word	0x000000a0
        /*0934*/ 	.short	0x010a
        /*0936*/ 	.byte	0xff
	.zero		1


	//   ....[131]....
        /*0938*/ 	.word	0x00008f30
        /*093c*/ 	.word	0x00000002
        /*0940*/ 	.word	0x00000030
        /*0944*/ 	.short	0x010a
        /*0946*/ 	.byte	0xff
	.zero		1


	//   ....[132]....
        /*0948*/ 	.word	0x00008f80
        /*094c*/ 	.word	0x00000000
        /*0950*/ 	.word	0x00000030
        /*0954*/ 	.short	0x010a
        /*0956*/ 	.byte	0xff
	.zero		1


	//   ....[133]....
        /*0958*/ 	.word	0x00008fd0
        /*095c*/ 	.word	0x00000002
        /*0960*/ 	.word	0x00000030
        /*0964*/ 	.short	0x010a
        /*0966*/ 	.byte	0xff
	.zero		1


	//----- nvinfo : EIATTR_NUM_MBARRIERS
	.align		4
.L_47:
        /*0968*/ 	.byte	0x03, 0x38
        /*096a*/ 	.short	0x0020


	//----- nvinfo : EIATTR_EXIT_INSTR_OFFSETS
	.align		4
        /*096c*/ 	.byte	0x04, 0x1c
        /*096e*/ 	.short	(.L_49 - .L_48)


	//   ....[0]....
.L_48:
        /*0970*/ 	.word	0x000025b0


	//   ....[1]....
        /*0974*/ 	.word	0x00002aa0


	//   ....[2]....
        /*0978*/ 	.word	0x00002b00


	//   ....[3]....
        /*097c*/ 	.word	0x00003c20


	//   ....[4]....
        /*0980*/ 	.word	0x00004c40


	//   ....[5]....
        /*0984*/ 	.word	0x00004c80


	//   ....[6]....
        /*0988*/ 	.word	0x000083a0


	//   ....[7]....
        /*098c*/ 	.word	0x00008420


	//   ....[8]....
        /*0990*/ 	.word	0x00008450


	//   ....[9]....
        /*0994*/ 	.word	0x000084c0


	//----- nvinfo : EIATTR_MAX_THREADS
	.align		4
.L_49:
        /*0998*/ 	.byte	0x04, 0x05
        /*099a*/ 	.short	(.L_51 - .L_50)
.L_50:
        /*099c*/ 	.word	0x00000100
        /*09a0*/ 	.word	0x00000001
        /*09a4*/ 	.word	0x00000001


	//----- nvinfo : EIATTR_CRS_STACK_SIZE
	.align		4
.L_51:
        /*09a8*/ 	.byte	0x04, 0x1e
        /*09aa*/ 	.short	(.L_53 - .L_52)
.L_52:
        /*09ac*/ 	.word	0x00000000


	//----- nvinfo : EIATTR_CBANK_PARAM_SIZE
	.align		4
.L_53:
        /*09b0*/ 	.byte	0x03, 0x19
        /*09b2*/ 	.short	0x0800


	//----- nvinfo : EIATTR_PARAM_CBANK
	.align		4
        /*09b4*/ 	.byte	0x04, 0x0a
        /*09b6*/ 	.short	(.L_55 - .L_54)
	.align		4
.L_54:
        /*09b8*/ 	.word	index@(.nv.constant0._ZN7cutlass13device_kernelINS_4gemm6kernel13GemmUniversalIN4cute5tupleIJiiiiEEENS1_10collective13CollectiveMmaINS1_35MainloopSm100TmaUmmaWarpSpecializedILi3ELi2ELi4ENS5_IJNS4_1CILi1EEESB_SB_EEEEENS5_IJNSA_ILi64EEENSA_ILi128EEESE_EEENS_10tfloat32_tENS5_IJlSB_lEEESH_SI_NS4_8TiledMMAINS4_8MMA_AtomIJNS4_17SM100_MMA_TF32_SSISH_SH_fLi64ELi128ELNS4_4UMMA5MajorE0ELSN_0ELNSM_7ScaleInE0ELSO_0EEEEEENS4_6LayoutISC_NS5_IJNSA_ILi0EEESS_SS_EEEEENS5_IJNS4_10UnderscoreESV_SV_EEEEENS4_13SM90_TMA_LOADENS4_14ComposedLayoutINS4_7SwizzleILi3ELi4ELi3EEENS4_18smem_ptr_flag_bitsILi32EEENSR_INS5_IJNSA_ILi8EEENSA_ILi32EEEEEENS5_IJS15_SB_EEEEEEEvNS4_8identityESY_S19_vS1A_EENS_8epilogue10collective18CollectiveEpilogueINS1C_23Sm100TmaWarpSpecializedILi4ELi2ELi16ELb1ELb0EEEJSG_NS5_IJNSR_ISE_SB_EENSR_IS15_SB_EEEEESH_SI_SH_SI_NS1C_6fusion15FusionCallbacksIS1G_NS1K_17LinearCombinationISH_fSH_fLNS_15FloatRoundStyleE2EEESG_S1J_JEEENS4_5SM1004TMEM4LOAD26SM100_TMEM_LOAD_16dp128b8xESY_S19_NS4_17SM75_U32x4_LDSM_NENS4_14SM90_TMA_STOREES19_NS4_17SM90_U32x4_STSM_NENS4_39AutoVectorizingCopyWithAssumedAlignmentILi128EEEEEEvvEEEEvNT_6ParamsE)
        /*09bc*/ 	.short	0x0380
        /*09be*/ 	.short	0x0800


	//----- nvinfo : EIATTR_SW_WAR
	.align		4
.L_55:
        /*09c0*/ 	.byte	0x04, 0x36
        /*09c2*/ 	.short	(.L_57 - .L_56)
.L_56:
        /*09c4*/ 	.word	0x00000008
.L_57:


//--------------------- .nv.callgraph             --------------------------
	.section	.nv.callgraph,"",@"SHT_CUDA_CALLGRAPH"
	.align	4
	.sectionentsize	8
	.align		4
        /*0000*/ 	.word	0x00000000
	.align		4
        /*0004*/ 	.word	0xffffffff
	.align		4
        /*0008*/ 	.word	index@(_ZN7cutlass13device_kernelINS_4gemm6kernel13GemmUniversalIN4cute5tupleIJiiiiEEENS1_10collective13CollectiveMmaINS1_35MainloopSm100TmaUmmaWarpSpecializedILi3ELi2ELi4ENS5_IJNS4_1CILi1EEESB_SB_EEEEENS5_IJNSA_ILi64EEENSA_ILi128EEESE_EEENS_10tfloat32_tENS5_IJlSB_lEEESH_SI_NS4_8TiledMMAINS4_8MMA_AtomIJNS4_17SM100_MMA_TF32_SSISH_SH_fLi64ELi128ELNS4_4UMMA5MajorE0ELSN_0ELNSM_7ScaleInE0ELSO_0EEEEEENS4_6LayoutISC_NS5_IJNSA_ILi0EEESS_SS_EEEEENS5_IJNS4_10UnderscoreESV_SV_EEEEENS4_13SM90_TMA_LOADENS4_14ComposedLayoutINS4_7SwizzleILi3ELi4ELi3EEENS4_18smem_ptr_flag_bitsILi32EEENSR_INS5_IJNSA_ILi8EEENSA_ILi32EEEEEENS5_IJS15_SB_EEEEEEEvNS4_8identityESY_S19_vS1A_EENS_8epilogue10collective18CollectiveEpilogueINS1C_23Sm100TmaWarpSpecializedILi4ELi2ELi16ELb1ELb0EEEJSG_NS5_IJNSR_ISE_SB_EENSR_IS15_SB_EEEEESH_SI_SH_SI_NS1C_6fusion15FusionCallbacksIS1G_NS1K_17LinearCombinationISH_fSH_fLNS_15FloatRoundStyleE2EEESG_S1J_JEEENS4_5SM1004TMEM4LOAD26SM100_TMEM_LOAD_16dp128b8xESY_S19_NS4_17SM75_U32x4_LDSM_NENS4_14SM90_TMA_STOREES19_NS4_17SM90_U32x4_STSM_NENS4_39AutoVectorizingCopyWithAssumedAlignmentILi128EEEEEEvvEEEEvNT_6ParamsE)
	.align		4
        /*000c*/ 	.word	index@(__assertfail)
	.align		4
        /*0010*/ 	.word	0x00000000
	.align		4
        /*0014*/ 	.word	0xfffffffe
	.align		4
        /*0018*/ 	.word	0x00000000
	.align		4
        /*001c*/ 	.word	0xfffffffd
	.align		4
        /*0020*/ 	.word	0x00000000
	.align		4
        /*0024*/ 	.word	0xfffffffc


//--------------------- .nv.constant4             --------------------------
	.section	.nv.constant4,"a",@progbits
	.align	8
	.align		8
.nv.constant4:
        /*0000*/ 	.dword	__assertfail
	.align		8
        /*0008*/ 	.dword	__unnamed_1
	.align		8
        /*0010*/ 	.dword	__unnamed_2
	.align		8
        /*0018*/ 	.dword	_ZN40_INTERNAL_b65ba3b2_4_k_cu_0ef5e590_272044cuda3std3__45__cpo5beginE
	.align		8
        /*0020*/ 	.dword	_ZN40_INTERNAL_b65ba3b2_4_k_cu_0ef5e590_272044cuda3std3__45__cpo3endE
	.align		8
        /*0028*/ 	.dword	_ZN40_INTERNAL_b65ba3b2_4_k_cu_0ef5e590_272044cuda3std3__45__cpo6cbeginE
	.align		8
        /*0030*/ 	.dword	_ZN40_INTERNAL_b65ba3b2_4_k_cu_0ef5e590_272044cuda3std3__45__cpo4cendE
	.align		8
        /*0038*/ 	.dword	_ZN40_INTERNAL_b65ba3b2_4_k_cu_0ef5e590_272044cuda3std3__442_GLOBAL__N__b65ba3b2_4_k_cu_0ef5e590_272046ignoreE
	.align		8
        /*0040*/ 	.dword	_ZN40_INTERNAL_b65ba3b2_4_k_cu_0ef5e590_272044cuda3std3__419piecewise_constructE
	.align		8
        /*0048*/ 	.dword	_ZN40_INTERNAL_b65ba3b2_4_k_cu_0ef5e590_272044cuda3std3__48in_placeE
	.align		8
        /*0050*/ 	.dword	_ZN40_INTERNAL_b65ba3b2_4_k_cu_0ef5e590_272044cuda3std6ranges3__45__cpo4swapE
	.align		8
        /*0058*/ 	.dword	_ZN40_INTERNAL_b65ba3b2_4_k_cu_0ef5e590_272044cuda3std6ranges3__45__cpo9iter_moveE
	.align		8
        /*0060*/ 	.dword	_ZN40_INTERNAL_b65ba3b2_4_k_cu_0ef5e590_272044cute7productE
	.align		8
        /*0068*/ 	.dword	_ZN40_INTERNAL_b65ba3b2_4_k_cu_0ef5e590_272044cute1_E
	.align		8
        /*0070*/ 	.dword	$str$25
	.align		8
        /*0078*/ 	.dword	$str$26
	.align		8
        /*0080*/ 	.dword	$str$27
	.align		8
        /*0088*/ 	.dword	$str$28


//--------------------- .text._ZN7cutlass13device_kernelINS_4gemm6kernel13GemmUniversalIN4cute5tupleIJiiiiEEENS1_10collective13CollectiveMmaINS1_35MainloopSm100TmaUmmaWarpSpecializedILi3ELi2ELi4ENS5_IJNS4_1CILi1EEESB_SB_EEEEENS5_IJNSA_ILi64EEENSA_ILi128EEESE_EEENS_10tfloat32_tENS5_IJlSB_lEEESH_SI_NS4_8TiledMMAINS4_8MMA_AtomIJNS4_17SM100_MMA_TF32_SSISH_SH_fLi64ELi128ELNS4_4UMMA5MajorE0ELSN_0ELNSM_7ScaleInE0ELSO_0EEEEEENS4_6LayoutISC_NS5_IJNSA_ILi0EEESS_SS_EEEEENS5_IJNS4_10UnderscoreESV_SV_EEEEENS4_13SM90_TMA_LOADENS4_14ComposedLayoutINS4_7SwizzleILi3ELi4ELi3EEENS4_18smem_ptr_flag_bitsILi32EEENSR_INS5_IJNSA_ILi8EEENSA_ILi32EEEEEENS5_IJS15_SB_EEEEEEEvNS4_8identityESY_S19_vS1A_EENS_8epilogue10collective18CollectiveEpilogueINS1C_23Sm100TmaWarpSpecializedILi4ELi2ELi16ELb1ELb0EEEJSG_NS5_IJNSR_ISE_SB_EENSR_IS15_SB_EEEEESH_SI_SH_SI_NS1C_6fusion15FusionCallbacksIS1G_NS1K_17LinearCombinationISH_fSH_fLNS_15FloatRoundStyleE2EEESG_S1J_JEEENS4_5SM1004TMEM4LOAD26SM100_TMEM_LOAD_16dp128b8xESY_S19_NS4_17SM75_U32x4_LDSM_NENS4_14SM90_TMA_STOREES19_NS4_17SM90_U32x4_STSM_NENS4_39AutoVectorizingCopyWithAssumedAlignmentILi128EEEEEEvvEEEEvNT_6ParamsE --------------------------
	.section	.text._ZN7cutlass13device_kernelINS_4gemm6kernel13GemmUniversalIN4cute5tupleIJiiiiEEENS1_10collective13CollectiveMmaINS1_35MainloopSm100TmaUmmaWarpSpecializedILi3ELi2ELi4ENS5_IJNS4_1CILi1EEESB_SB_EEEEENS5_IJNSA_ILi64EEENSA_ILi128EEESE_EEENS_10tfloat32_tENS5_IJlSB_lEEESH_SI_NS4_8TiledMMAINS4_8MMA_AtomIJNS4_17SM100_MMA_TF32_SSISH_SH_fLi64ELi128ELNS4_4UMMA5MajorE0ELSN_0ELNSM_7ScaleInE0ELSO_0EEEEEENS4_6LayoutISC_NS5_IJNSA_ILi0EEESS_SS_EEEEENS5_IJNS4_10UnderscoreESV_SV_EEEEENS4_13SM90_TMA_LOADENS4_14ComposedLayoutINS4_7SwizzleILi3ELi4ELi3EEENS4_18smem_ptr_flag_bitsILi32EEENSR_INS5_IJNSA_ILi8EEENSA_ILi32EEEEEENS5_IJS15_SB_EEEEEEEvNS4_8identityESY_S19_vS1A_EENS_8epilogue10collective18CollectiveEpilogueINS1C_23Sm100TmaWarpSpecializedILi4ELi2ELi16ELb1ELb0EEEJSG_NS5_IJNSR_ISE_SB_EENSR_IS15_SB_EEEEESH_SI_SH_SI_NS1C_6fusion15FusionCallbacksIS1G_NS1K_17LinearCombinationISH_fSH_fLNS_15FloatRoundStyleE2EEESG_S1J_JEEENS4_5SM1004TMEM4LOAD26SM100_TMEM_LOAD_16dp128b8xESY_S19_NS4_17SM75_U32x4_LDSM_NENS4_14SM90_TMA_STOREES19_NS4_17SM90_U32x4_STSM_NENS4_39AutoVectorizingCopyWithAssumedAlignmentILi128EEEEEEvvEEEEvNT_6ParamsE,"ax",@progbits
	.align	128
.text._ZN7cutlass13device_kernelINS_4gemm6kernel13GemmUniversalIN4cute5tupleIJiiiiEEENS1_10collective13CollectiveMmaINS1_35MainloopSm100TmaUmmaWarpSpecializedILi3ELi2ELi4ENS5_IJNS4_1CILi1EEESB_SB_EEEEENS5_IJNSA_ILi64EEENSA_ILi128EEESE_EEENS_10tfloat32_tENS5_IJlSB_lEEESH_SI_NS4_8TiledMMAINS4_8MMA_AtomIJNS4_17SM100_MMA_TF32_SSISH_SH_fLi64ELi128ELNS4_4UMMA5MajorE0ELSN_0ELNSM_7ScaleInE0ELSO_0EEEEEENS4_6LayoutISC_NS5_IJNSA_ILi0EEESS_SS_EEEEENS5_IJNS4_10UnderscoreESV_SV_EEEEENS4_13SM90_TMA_LOADENS4_14ComposedLayoutINS4_7SwizzleILi3ELi4ELi3EEENS4_18smem_ptr_flag_bitsILi32EEENSR_INS5_IJNSA_ILi8EEENSA_ILi32EEEEEENS5_IJS15_SB_EEEEEEEvNS4_8identityESY_S19_vS1A_EENS_8epilogue10collective18CollectiveEpilogueINS1C_23Sm100TmaWarpSpecializedILi4ELi2ELi16ELb1ELb0EEEJSG_NS5_IJNSR_ISE_SB_EENSR_IS15_SB_EEEEESH_SI_SH_SI_NS1C_6fusion15FusionCallbacksIS1G_NS1K_17LinearCombinationISH_fSH_fLNS_15FloatRoundStyleE2EEESG_S1J_JEEENS4_5SM1004TMEM4LOAD26SM100_TMEM_LOAD_16dp128b8xESY_S19_NS4_17SM75_U32x4_LDSM_NENS4_14SM90_TMA_STOREES19_NS4_17SM90_U32x4_STSM_NENS4_39AutoVectorizingCopyWithAssumedAlignmentILi128EEEEEEvvEEEEvNT_6ParamsE:
        .type           _ZN7cutlass13device_kernelINS_4gemm6kernel13GemmUniversalIN4cute5tupleIJiiiiEEENS1_10collective13CollectiveMmaINS1_35MainloopSm100TmaUmmaWarpSpecializedILi3ELi2ELi4ENS5_IJNS4_1CILi1EEESB_SB_EEEEENS5_IJNSA_ILi64EEENSA_ILi128EEESE_EEENS_10tfloat32_tENS5_IJlSB_lEEESH_SI_NS4_8TiledMMAINS4_8MMA_AtomIJNS4_17SM100_MMA_TF32_SSISH_SH_fLi64ELi128ELNS4_4UMMA5MajorE0ELSN_0ELNSM_7ScaleInE0ELSO_0EEEEEENS4_6LayoutISC_NS5_IJNSA_ILi0EEESS_SS_EEEEENS5_IJNS4_10UnderscoreESV_SV_EEEEENS4_13SM90_TMA_LOADENS4_14ComposedLayoutINS4_7SwizzleILi3ELi4ELi3EEENS4_18smem_ptr_flag_bitsILi32EEENSR_INS5_IJNSA_ILi8EEENSA_ILi32EEEEEENS5_IJS15_SB_EEEEEEEvNS4_8identityESY_S19_vS1A_EENS_8epilogue10collective18CollectiveEpilogueINS1C_23Sm100TmaWarpSpecializedILi4ELi2ELi16ELb1ELb0EEEJSG_NS5_IJNSR_ISE_SB_EENSR_IS15_SB_EEEEESH_SI_SH_SI_NS1C_6fusion15FusionCallbacksIS1G_NS1K_17LinearCombinationISH_fSH_fLNS_15FloatRoundStyleE2EEESG_S1J_JEEENS4_5SM1004TMEM4LOAD26SM100_TMEM_LOAD_16dp128b8xESY_S19_NS4_17SM75_U32x4_LDSM_NENS4_14SM90_TMA_STOREES19_NS4_17SM90_U32x4_STSM_NENS4_39AutoVectorizingCopyWithAssumedAlignmentILi128EEEEEEvvEEEEvNT_6ParamsE,@function
        .size           _ZN7cutlass13device_kernelINS_4gemm6kernel13GemmUniversalIN4cute5tupleIJiiiiEEENS1_10collective13CollectiveMmaINS1_35MainloopSm100TmaUmmaWarpSpecializedILi3ELi2ELi4ENS5_IJNS4_1CILi1EEESB_SB_EEEEENS5_IJNSA_ILi64EEENSA_ILi128EEESE_EEENS_10tfloat32_tENS5_IJlSB_lEEESH_SI_NS4_8TiledMMAINS4_8MMA_AtomIJNS4_17SM100_MMA_TF32_SSISH_SH_fLi64ELi128ELNS4_4UMMA5MajorE0ELSN_0ELNSM_7ScaleInE0ELSO_0EEEEEENS4_6LayoutISC_NS5_IJNSA_ILi0EEESS_SS_EEEEENS5_IJNS4_10UnderscoreESV_SV_EEEEENS4_13SM90_TMA_LOADENS4_14ComposedLayoutINS4_7SwizzleILi3ELi4ELi3EEENS4_18smem_ptr_flag_bitsILi32EEENSR_INS5_IJNSA_ILi8EEENSA_ILi32EEEEEENS5_IJS15_SB_EEEEEEEvNS4_8identityESY_S19_vS1A_EENS_8epilogue10collective18CollectiveEpilogueINS1C_23Sm100TmaWarpSpecializedILi4ELi2ELi16ELb1ELb0EEEJSG_NS5_IJNSR_ISE_SB_EENSR_IS15_SB_EEEEESH_SI_SH_SI_NS1C_6fusion15FusionCallbacksIS1G_NS1K_17LinearCombinationISH_fSH_fLNS_15FloatRoundStyleE2EEESG_S1J_JEEENS4_5SM1004TMEM4LOAD26SM100_TMEM_LOAD_16dp128b8xESY_S19_NS4_17SM75_U32x4_LDSM_NENS4_14SM90_TMA_STOREES19_NS4_17SM90_U32x4_STSM_NENS4_39AutoVectorizingCopyWithAssumedAlignmentILi128EEEEEEvvEEEEvNT_6ParamsE,(.L_x_173 - _ZN7cutlass13device_kernelINS_4gemm6kernel13GemmUniversalIN4cute5tupleIJiiiiEEENS1_10collective13CollectiveMmaINS1_35MainloopSm100TmaUmmaWarpSpecializedILi3ELi2ELi4ENS5_IJNS4_1CILi1EEESB_SB_EEEEENS5_IJNSA_ILi64EEENSA_ILi128EEESE_EEENS_10tfloat32_tENS5_IJlSB_lEEESH_SI_NS4_8TiledMMAINS4_8MMA_AtomIJNS4_17SM100_MMA_TF32_SSISH_SH_fLi64ELi128ELNS4_4UMMA5MajorE0ELSN_0ELNSM_7ScaleInE0ELSO_0EEEEEENS4_6LayoutISC_NS5_IJNSA_ILi0EEESS_SS_EEEEENS5_IJNS4_10UnderscoreESV_SV_EEEEENS4_13SM90_TMA_LOADENS4_14ComposedLayoutINS4_7SwizzleILi3ELi4ELi3EEENS4_18smem_ptr_flag_bitsILi32EEENSR_INS5_IJNSA_ILi8EEENSA_ILi32EEEEEENS5_IJS15_SB_EEEEEEEvNS4_8identityESY_S19_vS1A_EENS_8epilogue10collective18CollectiveEpilogueINS1C_23Sm100TmaWarpSpecializedILi4ELi2ELi16ELb1ELb0EEEJSG_NS5_IJNSR_ISE_SB_EENSR_IS15_SB_EEEEESH_SI_SH_SI_NS1C_6fusion15FusionCallbacksIS1G_NS1K_17LinearCombinationISH_fSH_fLNS_15FloatRoundStyleE2EEESG_S1J_JEEENS4_5SM1004TMEM4LOAD26SM100_TMEM_LOAD_16dp128b8xESY_S19_NS4_17SM75_U32x4_LDSM_NENS4_14SM90_TMA_STOREES19_NS4_17SM90_U32x4_STSM_NENS4_39AutoVectorizingCopyWithAssumedAlignmentILi128EEEEEEvvEEEEvNT_6ParamsE)
        .other          _ZN7cutlass13device_kernelINS_4gemm6kernel13GemmUniversalIN4cute5tupleIJiiiiEEENS1_10collective13CollectiveMmaINS1_35MainloopSm100TmaUmmaWarpSpecializedILi3ELi2ELi4ENS5_IJNS4_1CILi1EEESB_SB_EEEEENS5_IJNSA_ILi64EEENSA_ILi128EEESE_EEENS_10tfloat32_tENS5_IJlSB_lEEESH_SI_NS4_8TiledMMAINS4_8MMA_AtomIJNS4_17SM100_MMA_TF32_SSISH_SH_fLi64ELi128ELNS4_4UMMA5MajorE0ELSN_0ELNSM_7ScaleInE0ELSO_0EEEEEENS4_6LayoutISC_NS5_IJNSA_ILi0EEESS_SS_EEEEENS5_IJNS4_10UnderscoreESV_SV_EEEEENS4_13SM90_TMA_LOADENS4_14ComposedLayoutINS4_7SwizzleILi3ELi4ELi3EEENS4_18smem_ptr_flag_bitsILi32EEENSR_INS5_IJNSA_ILi8EEENSA_ILi32EEEEEENS5_IJS15_SB_EEEEEEEvNS4_8identityESY_S19_vS1A_EENS_8epilogue10collective18CollectiveEpilogueINS1C_23Sm100TmaWarpSpecializedILi4ELi2ELi16ELb1ELb0EEEJSG_NS5_IJNSR_ISE_SB_EENSR_IS15_SB_EEEEESH_SI_SH_SI_NS1C_6fusion15FusionCallbacksIS1G_NS1K_17LinearCombinationISH_fSH_fLNS_15FloatRoundStyleE2EEESG_S1J_JEEENS4_5SM1004TMEM4LOAD26SM100_TMEM_LOAD_16dp128b8xESY_S19_NS4_17SM75_U32x4_LDSM_NENS4_14SM90_TMA_STOREES19_NS4_17SM90_U32x4_STSM_NENS4_39AutoVectorizingCopyWithAssumedAlignmentILi128EEEEEEvvEEEEvNT_6ParamsE,@"STO_CUDA_ENTRY STV_DEFAULT"
_ZN7cutlass13device_kernelINS_4gemm6kernel13GemmUniversalIN4cute5tupleIJiiiiEEENS1_10collective13CollectiveMmaINS1_35MainloopSm100TmaUmmaWarpSpecializedILi3ELi2ELi4ENS5_IJNS4_1CILi1EEESB_SB_EEEEENS5_IJNSA_ILi64EEENSA_ILi128EEESE_EEENS_10tfloat32_tENS5_IJlSB_lEEESH_SI_NS4_8TiledMMAINS4_8MMA_AtomIJNS4_17SM100_MMA_TF32_SSISH_SH_fLi64ELi128ELNS4_4UMMA5MajorE0ELSN_0ELNSM_7ScaleInE0ELSO_0EEEEEENS4_6LayoutISC_NS5_IJNSA_ILi0EEESS_SS_EEEEENS5_IJNS4_10UnderscoreESV_SV_EEEEENS4_13SM90_TMA_LOADENS4_14ComposedLayoutINS4_7SwizzleILi3ELi4ELi3EEENS4_18smem_ptr_flag_bitsILi32EEENSR_INS5_IJNSA_ILi8EEENSA_ILi32EEEEEENS5_IJS15_SB_EEEEEEEvNS4_8identityESY_S19_vS1A_EENS_8epilogue10collective18CollectiveEpilogueINS1C_23Sm100TmaWarpSpecializedILi4ELi2ELi16ELb1ELb0EEEJSG_NS5_IJNSR_ISE_SB_EENSR_IS15_SB_EEEEESH_SI_SH_SI_NS1C_6fusion15FusionCallbacksIS1G_NS1K_17LinearCombinationISH_fSH_fLNS_15FloatRoundStyleE2EEESG_S1J_JEEENS4_5SM1004TMEM4LOAD26SM100_TMEM_LOAD_16dp128b8xESY_S19_NS4_17SM75_U32x4_LDSM_NENS4_14SM90_TMA_STOREES19_NS4_17SM90_U32x4_STSM_NENS4_39AutoVectorizingCopyWithAssumedAlignmentILi128EEEEEEvvEEEEvNT_6ParamsE:
[----:B------:R-:W1:Y:S01]  /*0000*/  LDC R1, c[0x0][0x37c] ;  /* 0x0000df00ff017b82 */ /* 0x000e620000000800 */
[----:B------:R-:W2:Y:S01]  /*0010*/  S2R R77, SR_TID.X ;  /* 0x00000000004d7919 */ /* 0x000ea20000002100 */
[----:B------:R-:W3:Y:S01]  /*0020*/  LDCU.64 UR4, c[0x0][0x890] ;  /* 0x00011200ff0477ac */ /* 0x000ee20008000a00 */
[----:B------:R-:W-:Y:S02]  /*0030*/  PRMT R64, RZ, 0x7610, R64 ;  /* 0x00007610ff407816 */ /* 0x000fe40000000040 */
[----:B------:R-:W-:Y:S01]  /*0040*/  ELECT P5, URZ, PT ;  /* 0x0000000000ff782f */ /* 0x000fe200038a0000 */
[----:B------:R-:W4:Y:S01]  /*0050*/  LDCU.64 UR46, c[0x0][0x358] ;  /* 0x00006b00ff2e77ac */ /* 0x000f220008000a00 */
[----:B---3--:R-:W-:-:S04]  /*0060*/  UISETP.NE.U32.AND UP0, UPT, UR4, URZ, UPT ;  /* 0x000000ff0400728c */ /* 0x008fc8000bf05070 */
[----:B------:R-:W-:Y:S01]  /*0070*/  UISETP.NE.AND.EX UP0, UPT, UR5, URZ, UPT, UP0 ;  /* 0x000000ff0500728c */ /* 0x000fe2000bf05300 */
[----:B--2---:R-:W-:-:S05]  /*0080*/  SHF.R.U32.HI R69, RZ, 0x5, R77 ;  /* 0x00000005ff457819 */ /* 0x004fca000001164d */
[----:B------:R-:W2:Y:S02]  /*0090*/  SHFL.IDX PT, R0, R69, RZ, 0x1f ;  /* 0x00001fff45007589 */ /* 0x000ea400000e0000 */
[----:B--2---:R-:W-:Y:S01]  /*00a0*/  R2UR UR8, R0 ;  /* 0x00000000000872ca */ /* 0x004fe200000e0000 */
[----:B-1--4-:R-:W-:-:S14]  /*00b0*/  BRA.U UP0, `(.L_x_0) ;  /* 0x00000001002c7547 */ /* 0x012fdc000b800000 */
[----:B------:R-:W1:Y:S02]  /*00c0*/  LDCU.64 UR6, c[0x0][0x888] ;  /* 0x00011100ff0677ac */ /* 0x000e640008000a00 */
[----:B-1----:R-:W-:-:S04]  /*00d0*/  UISETP.NE.U32.AND UP0, UPT, UR6, URZ, UPT ;  /* 0x000000ff0600728c */ /* 0x002fc8000bf05070 */
[----:B------:R-:W-:-:S09]  /*00e0*/  UISETP.NE.AND.EX UP0, UPT, UR7, URZ, UPT, UP0 ;  /* 0x000000ff0700728c */ /* 0x000fd2000bf05300 */
[----:B------:R-:W-:Y:S05]  /*00f0*/  BRA.U !UP0, `(.L_x_1) ;  /* 0x0000000108107547 */ /* 0x000fea000b800000 */
[----:B------:R-:W1:Y:S02]  /*0100*/  LDC.64 R2, c[0x0][0x888] ;  /* 0x00022200ff027b82 */ /* 0x000e640000000a00 */
[----:B-1----:R1:W5:Y:S01]  /*0110*/  LDG.E R35, desc[UR46][R2.64] ;  /* 0x0000002e02237981 */ /* 0x002362000c1e1900 */
[----:B------:R-:W-:Y:S01]  /*0120*/  HFMA2 R64, -RZ, RZ, 0, 5.9604644775390625e-08 ;  /* 0x00000001ff407431 */ /* 0x000fe200000001ff */
[----:B------:R-:W-:Y:S05]  /*0130*/  BRA `(.L_x_0) ;  /* 0x00000000000c7947 */ /* 0x000fea0003800000 */
.L_x_1:
[----:B------:R-:W1:Y:S01]  /*0140*/  LDCU UR6, c[0x0][0x880] ;  /* 0x00011000ff0677ac */ /* 0x000e620008000800 */
[----:B------:R-:W-:Y:S01]  /*0150*/  HFMA2 R64, -RZ, RZ, 0, 5.9604644775390625e-08 ;  /* 0x00000001ff407431 */ /* 0x000fe200000001ff */
[----:B-1----:R-:W-:-:S07]  /*0160*/  MOV R35, UR6 ;  /* 0x0000000600237c02 */ /* 0x002fce0008000f00 */
.L_x_0:
[----:B------:R-:W2:Y:S02]  /*0170*/  LDCU.64 UR6, c[0x0][0x8b0] ;  /* 0x00011600ff0677ac */ /* 0x000ea40008000a00 */
[----:B--2---:R-:W-:-:S04]  /*0180*/  UISETP.NE.U32.AND UP0, UPT, UR6, URZ, UPT ;  /* 0x000000ff0600728c */ /* 0x004fc8000bf05070 */
[----:B------:R-:W-:-:S09]  /*0190*/  UISETP.NE.AND.EX UP0, UPT, UR7, URZ, UPT, UP0 ;  /* 0x000000ff0700728c */ /* 0x000fd2000bf05300 */
[----:B------:R-:W-:Y:S05]  /*01a0*/  BRA.U UP0, `(.L_x_2) ;  /* 0x0000000100247547 */ /* 0x000fea000b800000 */
[----:B------:R-:W2:Y:S02]  /*01b0*/  LDCU.64 UR6, c[0x0][0x8a8] ;  /* 0x00011500ff0677ac */ /* 0x000ea40008000a00 */
[----:B--2---:R-:W-:-:S04]  /*01c0*/  UISETP.NE.U32.AND UP0, UPT, UR6, URZ, UPT ;  /* 0x000000ff0600728c */ /* 0x004fc8000bf05070 */
[----:B------:R-:W-:-:S09]  /*01d0*/  UISETP.NE.AND.EX UP0, UPT, UR7, URZ, UPT, UP0 ;  /* 0x000000ff0700728c */ /* 0x000fd2000bf05300 */
[----:B------:R-:W-:Y:S05]  /*01e0*/  BRA.U !UP0, `(.L_x_3) ;  /* 0x00000001080c7547 */ /* 0x000fea000b800000 */
[----:B-1----:R-:W1:Y:S02]  /*01f0*/  LDC.64 R2, c[0x0][0x8a8] ;  /* 0x00022a00ff027b82 */ /* 0x002e640000000a00 */
[----:B-1----:R2:W5:Y:S01]  /*0200*/  LDG.E R33, desc[UR46][R2.64] ;  /* 0x0000002e02217981 */ /* 0x002562000c1e1900 */
[----:B------:R-:W-:Y:S05]  /*0210*/  BRA `(.L_x_2) ;  /* 0x0000000000087947 */ /* 0x000fea0003800000 */
.L_x_3:
[----:B------:R-:W2:Y:S02]  /*0220*/  LDCU UR6, c[0x0][0x8a0] ;  /* 0x00011400ff0677ac */ /* 0x000ea40008000800 */
[----:B--2---:R-:W-:Y:S02]  /*0230*/  MOV R33, UR6 ;  /* 0x0000000600217c02 */ /* 0x004fe40008000f00 */
.L_x_2:
[----:B------:R-:W-:Y:S01]  /*0240*/  IMAD.U32 R0, RZ, RZ, UR8 ;  /* 0x00000008ff007e24 */ /* 0x000fe2000f8e00ff */
[----:B------:R-:W-:Y:S04]  /*0250*/  BSSY.RECONVERGENT B0, `(.L_x_4) ;  /* 0x000000c000007945 */ /* 0x000fe80003800200 */
[C---:B------:R-:W-:Y:S02]  /*0260*/  ISETP.NE.OR P1, PT, R0.reuse, 0x1, !P5 ;  /* 0x000000010000780c */ /* 0x040fe40006f25670 */
[----:B------:R-:W-:-:S11]  /*0270*/  ISETP.NE.OR P0, PT, R0, 0x3, !P5 ;  /* 0x000000030000780c */ /* 0x000fd60006f05670 */
[----:B------:R-:W-:Y:S05]  /*0280*/  @P1 BRA `(.L_x_5) ;  /* 0x0000000000201947 */ /* 0x000fea0003800000 */
[----:B------:R-:W3:Y:S02]  /*0290*/  LDCU.64 UR6, c[0x0][0x348] ;  /* 0x00006900ff0677ac */ /* 0x000ee40008000a00 */
[----:B---3--:R-:W-:Y:S02]  /*02a0*/  UIADD3 UR10, UP1, UPT, UR6, 0x80, URZ ;  /* 0x00000080060a7890 */ /* 0x008fe4000ff3e0ff */
[----:B------:R-:W-:Y:S02]  /*02b0*/  UIADD3 UR6, UP0, UPT, UR6, 0x180, URZ ;  /* 0x0000018006067890 */ /* 0x000fe4000ff1e0ff */
[----:B------:R-:W-:Y:S02]  /*02c0*/  UIADD3.X UR11, UPT, UPT, URZ, UR7, URZ, UP1, !UPT ;  /* 0x00000007ff0b7290 */ /* 0x000fe40008ffe4ff */
[----:B------:R-:W-:-:S07]  /*02d0*/  UIADD3.X UR7, UPT, UPT, URZ, UR7, URZ, UP0, !UPT ;  /* 0x00000007ff077290 */ /* 0x000fce00087fe4ff */
[----:B------:R3:W-:Y:S02]  /*02e0*/  UTMACCTL.PF [UR10] ;  /* 0x000000000a0079b9 */ /* 0x0007e40008040000 */
[----:B------:R3:W-:Y:S02]  /*02f0*/  UTMACCTL.PF [UR6] ;  /* 0x00000000060079b9 */ /* 0x0007e40008040000 */
[----:B---3--:R-:W-:Y:S01]  /*0300*/  NOP ;  /* 0x0000000000007918 */ /* 0x008fe20000000000 */
.L_x_5:
[----:B------:R-:W-:Y:S05]  /*0310*/  BSYNC.RECONVERGENT B0 ;  /* 0x0000000000007941 */ /* 0x000fea0003800200 */
.L_x_4:
[----:B------:R-:W-:Y:S04]  /*0320*/  BSSY.RECONVERGENT B0, `(.L_x_6) ;  /* 0x000000a000007945 */ /* 0x000fe80003800200 */
        /* <DEDUP_REMOVED lines=9> */
.L_x_7:
[----:B------:R-:W-:Y:S05]  /*03c0*/  BSYNC.RECONVERGENT B0 ;  /* 0x0000000000007941 */ /* 0x000fea0003800200 */
.L_x_6:
[----:B------:R-:W3:Y:S01]  /*03d0*/  LDCU.64 UR6, c[0x0][0x888] ;  /* 0x00011100ff0677ac */ /* 0x000ee20008000a00 */
[----:B------:R-:W-:Y:S02]  /*03e0*/  UISETP.EQ.U32.AND UP1, UPT, UR4, URZ, UPT ;  /* 0x000000ff0400728c */ /* 0x000fe4000bf22070 */
[----:B------:R-:W-:Y:S02]  /*03f0*/  UPLOP3.LUT UP2, UPT, UPT, UPT, UPT, 0x80, 0x8 ;  /* 0x000000000008789c */ /* 0x000fe40003f4f070 */
[----:B---3--:R-:W-:-:S04]  /*0400*/  UISETP.NE.U32.AND UP0, UPT, UR6, URZ, UPT ;  /* 0x000000ff0600728c */ /* 0x008fc8000bf05070 */
[----:B------:R-:W-:-:S04]  /*0410*/  UISETP.NE.AND.EX UP0, UPT, UR7, URZ, UPT, UP0 ;  /* 0x000000ff0700728c */ /* 0x000fc8000bf05300 */
[----:B------:R-:W-:-:S04]  /*0420*/  UISETP.EQ.OR.EX UP3, UPT, UR5, URZ, !UP0, UP1 ;  /* 0x000000ff0500728c */ /* 0x000fc8000c762710 */
[----:B------:R-:W-:-:S05]  /*0430*/  UP2UR UR50, UPR, URZ, 0x8 ;  /* 0x00000008ff327883 */ /* 0x000fca0008000000 */
[----:B------:R-:W-:Y:S07]  /*0440*/  BRA.U !UP3, `(.L_x_8) ;  /* 0x000000010b207547 */ /* 0x000fee000b800000 */
[----:B------:R-:W-:Y:S01]  /*0450*/  UISETP.NE.U32.AND UP2, UPT, UR4, URZ, UPT ;  /* 0x000000ff0400728c */ /* 0x000fe2000bf45070 */
[----:B-----5:R-:W-:Y:S01]  /*0460*/  FSETP.NEU.AND P0, PT, R35, RZ, PT ;  /* 0x000000ff2300720b */ /* 0x020fe20003f0d000 */
[----:B------:R-:W-:Y:S02]  /*0470*/  USEL UR4, URZ, 0xffffffff, UP0 ;  /* 0xffffffffff047887 */ /* 0x000fe40008000000 */
[----:B------:R-:W-:-:S10]  /*0480*/  UISETP.NE.AND.EX UP2, UPT, UR5, URZ, UPT, UP2 ;  /* 0x000000ff0500728c */ /* 0x000fd4000bf45320 */
[----:B------:R-:W-:Y:S01]  /*0490*/  VOTEU.ANY UP1, P0 ;  /* 0x0000000000ff7886 */ /* 0x000fe20000020100 */
[----:B------:R-:W-:-:S04]  /*04a0*/  @!UP2 USEL UR4, URZ, 0xffffffff, UP1 ;  /* 0xffffffffff04a887 */ /* 0x000fc80008800000 */
[----:B------:R-:W-:-:S04]  /*04b0*/  ULOP3.LUT UR4, UR4, 0x1, URZ, 0xc0, !UPT ;  /* 0x0000000104047892 */ /* 0x000fc8000f8ec0ff */
[----:B------:R-:W-:-:S11]  /*04c0*/  UISETP.NE.U32.AND UP2, UPT, UR4, 0x1, UPT ;  /* 0x000000010400788c */ /* 0x000fd6000bf45070 */
.L_x_8:
[----:B-12---:R-:W1:Y:S01]  /*04d0*/  SHFL.IDX PT, R2, R69, RZ, 0x1f ;  /* 0x00001fff45027589 */ /* 0x006e6200000e0000 */
[----:B------:R-:W-:-:S04]  /*04e0*/  UISETP.NE.AND UP1, UPT, UR8, 0x2, UPT ;  /* 0x000000020800788c */ /* 0x000fc8000bf25270 */
[----:B------:R-:W-:Y:S01]  /*04f0*/  USEL UR6, URZ, 0x1, UP1 ;  /* 0x00000001ff067887 */ /* 0x000fe20008800000 */
[----:B-1----:R-:W-:-:S13]  /*0500*/  ISETP.NE.AND P0, PT, R2, RZ, PT ;  /* 0x000000ff0200720c */ /* 0x002fda0003f05270 */
[----:B------:R-:W-:Y:S05]  /*0510*/  @P0 BRA `(.L_x_9) ;  /* 0x0000000000400947 */ /* 0x000fea0003800000 */
[----:B------:R-:W1:Y:S01]  /*0520*/  S2UR UR5, SR_CgaCtaId ;  /* 0x00000000000579c3 */ /* 0x000e620000008800 */
[----:B------:R-:W-:Y:S01]  /*0530*/  UMOV UR7, 0x400 ;  /* 0x0000040000077882 */ /* 0x000fe20000000000 */
[----:B------:R-:W-:Y:S01]  /*0540*/  UMOV UR4, 0x1 ;  /* 0x0000000100047882 */ /* 0x000fe20000000000 */
[----:B------:R-:W-:Y:S01]  /*0550*/  ELECT P0, URZ, PT ;  /* 0x0000000000ff782f */ /* 0x000fe20003800000 */
[----:B------:R-:W-:-:S04]  /*0560*/  UIADD3 UR10, UPT, UPT, -UR4, 0x100000, URZ ;  /* 0x00100000040a7890 */ /* 0x000fc8000fffe1ff */
[----:B------:R-:W-:Y:S02]  /*0570*/  USHF.L.U32 UR11, UR10, 0xb, URZ ;  /* 0x0000000b0a0b7899 */ /* 0x000fe400080006ff */
[----:B------:R-:W-:Y:S02]  /*0580*/  USHF.L.U32 UR10, UR10, 0x1, URZ ;  /* 0x000000010a0a7899 */ /* 0x000fe400080006ff */
[----:B-1----:R-:W-:Y:S01]  /*0590*/  ULEA UR5, UR5, UR7, 0x18 ;  /* 0x0000000705057291 */ /* 0x002fe2000f8ec0ff */
[----:B------:R-:W1:Y:S11]  /*05a0*/  FENCE.VIEW.ASYNC.S ;  /* 0x00000000000073c6 */ /* 0x000e760000000000 */
[----:B-1----:R1:W2:Y:S01]  /*05b0*/  SYNCS.EXCH.64 URZ, [UR5], UR10 ;  /* 0x0000000a05ff75b2 */ /* 0x0022a20008000100 */
[----:B------:R1:W3:Y:S01]  /*05c0*/  SYNCS.EXCH.64 URZ, [UR5+0x18], UR10 ;  /* 0x0000180a05ff75b2 */ /* 0x0002e20008000100 */
[----:B------:R1:W4:Y:S01]  /*05d0*/  SYNCS.EXCH.64 URZ, [UR5+0x8], UR10 ;  /* 0x0000080a05ff75b2 */ /* 0x0003220008000100 */
[----:B------:R1:W1:Y:S01]  /*05e0*/  SYNCS.EXCH.64 URZ, [UR5+0x20], UR10 ;  /* 0x0000200a05ff75b2 */ /* 0x0002620008000100 */
[----:B------:R1:W1:Y:S01]  /*05f0*/  SYNCS.EXCH.64 URZ, [UR5+0x10], UR10 ;  /* 0x0000100a05ff75b2 */ /* 0x0002620008000100 */
[----:B------:R1:W1:Y:S01]  /*0600*/  SYNCS.EXCH.64 URZ, [UR5+0x28], UR10 ;  /* 0x0000280a05ff75b2 */ /* 0x0002620008000100 */
[----:B------:R-:W-:Y:S01]  /*0610*/  NOP ;  /* 0x0000000000007918 */ /* 0x000fe20000000000 */
.L_x_9:
[----:B------:R-:W2:Y:S01]  /*0620*/  SHFL.IDX PT, R2, R69, RZ, 0x1f ;  /* 0x00001fff45027589 */ /* 0x000ea200000e0000 */
[----:B------:R-:W-:Y:S01]  /*0630*/  NOP ;  /* 0x0000000000007918 */ /* 0x000fe20000000000 */
[----:B--2---:R-:W-:-:S13]  /*0640*/  ISETP.NE.AND P0, PT, R2, 0x1, PT ;  /* 0x000000010200780c */ /* 0x004fda0003f05270 */
[----:B------:R-:W-:Y:S05]  /*0650*/  @P0 BRA `(.L_x_10) ;  /* 0x0000000000580947 */ /* 0x000fea0003800000 */
[----:B------:R-:W2:Y:S01]  /*0660*/  S2UR UR7, SR_CgaCtaId ;  /* 0x00000000000779c3 */ /* 0x000ea20000008800 */
[----:B------:R-:W-:Y:S01]  /*0670*/  UMOV UR9, 0x400 ;  /* 0x0000040000097882 */ /* 0x000fe20000000000 */
[----:B-1----:R-:W-:Y:S01]  /*0680*/  UMOV UR5, 0x20 ;  /* 0x0000002000057882 */ /* 0x002fe20000000000 */
[----:B------:R-:W-:Y:S01]  /*0690*/  UMOV UR4, 0x80 ;  /* 0x0000008000047882 */ /* 0x000fe20000000000 */
[----:B------:R-:W-:-:S04]  /*06a0*/  UIADD3 UR10, UPT, UPT, -UR5, 0x100000, URZ ;  /* 0x00100000050a7890 */ /* 0x000fc8000fffe1ff */
[----:B------:R-:W-:Y:S02]  /*06b0*/  USHF.L.U32 UR11, UR10, 0xb, URZ ;  /* 0x0000000b0a0b7899 */ /* 0x000fe400080006ff */
[----:B------:R-:W-:Y:S02]  /*06c0*/  USHF.L.U32 UR10, UR10, 0x1, URZ ;  /* 0x000000010a0a7899 */ /* 0x000fe400080006ff */
[----:B------:R-:W-:-:S04]  /*06d0*/  UIADD3 UR4, UPT, UPT, -UR4, 0x100000, URZ ;  /* 0x0010000004047890 */ /* 0x000fc8000fffe1ff */
[----:B------:R-:W-:Y:S02]  /*06e0*/  USHF.L.U32 UR5, UR4, 0xb, URZ ;  /* 0x0000000b04057899 */ /* 0x000fe400080006ff */
[----:B------:R-:W-:Y:S01]  /*06f0*/  USHF.L.U32 UR4, UR4, 0x1, URZ ;  /* 0x0000000104047899 */ /* 0x000fe200080006ff */
[----:B------:R-:W-:Y:S01]  /*0700*/  ELECT P0, URZ, PT ;  /* 0x0000000000ff782f */ /* 0x000fe20003800000 */
[----:B--2---:R-:W-:Y:S01]  /*0710*/  ULEA UR7, UR7, UR9, 0x18 ;  /* 0x0000000907077291 */ /* 0x004fe2000f8ec0ff */
[----:B------:R-:W1:Y:S11]  /*0720*/  FENCE.VIEW.ASYNC.S ;  /* 0x00000000000073c6 */ /* 0x000e760000000000 */
[----:B-1----:R2:W1:Y:S01]  /*0730*/  SYNCS.EXCH.64 URZ, [UR7+0x30], UR10 ;  /* 0x0000300a07ff75b2 */ /* 0x0024620008000100 */
[----:B------:R2:W1:Y:S01]  /*0740*/  SYNCS.EXCH.64 URZ, [UR7+0x50], UR4 ;  /* 0x0000500407ff75b2 */ /* 0x0004620008000100 */
[----:B------:R2:W1:Y:S01]  /*0750*/  SYNCS.EXCH.64 URZ, [UR7+0x38], UR10 ;  /* 0x0000380a07ff75b2 */ /* 0x0004620008000100 */
[----:B------:R2:W1:Y:S01]  /*0760*/  SYNCS.EXCH.64 URZ, [UR7+0x58], UR4 ;  /* 0x0000580407ff75b2 */ /* 0x0004620008000100 */
[----:B------:R2:W1:Y:S01]  /*0770*/  SYNCS.EXCH.64 URZ, [UR7+0x40], UR10 ;  /* 0x0000400a07ff75b2 */ /* 0x0004620008000100 */
[----:B------:R2:W1:Y:S01]  /*0780*/  SYNCS.EXCH.64 URZ, [UR7+0x60], UR4 ;  /* 0x0000600407ff75b2 */ /* 0x0004620008000100 */
[----:B------:R2:W1:Y:S01]  /*0790*/  SYNCS.EXCH.64 URZ, [UR7+0x48], UR10 ;  /* 0x0000480a07ff75b2 */ /* 0x0004620008000100 */
[----:B------:R2:W1:Y:S02]  /*07a0*/  SYNCS.EXCH.64 URZ, [UR7+0x68], UR4 ;  /* 0x0000680407ff75b2 */ /* 0x0004640008000100 */
[----:B--2---:R-:W-:Y:S01]  /*07b0*/  NOP ;  /* 0x0000000000007918 */ /* 0x004fe20000000000 */
.L_x_10:
[----:B------:R-:W2:Y:S01]  /*07c0*/  SHFL.IDX PT, R2, R69, RZ, 0x1f ;  /* 0x00001fff45027589 */ /* 0x000ea200000e0000 */
[----:B------:R-:W-:Y:S01]  /*07d0*/  NOP ;  /* 0x0000000000007918 */ /* 0x000fe20000000000 */
[----:B--2---:R-:W-:-:S13]  /*07e0*/  ISETP.NE.AND P0, PT, R2, 0x3, PT ;  /* 0x000000030200780c */ /* 0x004fda0003f05270 */
[----:B------:R-:W-:Y:S05]  /*07f0*/  @P0 BRA `(.L_x_11) ;  /* 0x0000000000300947 */ /* 0x000fea0003800000 */
[----:B-1----:R-:W1:Y:S01]  /*0800*/  S2UR UR5, SR_CgaCtaId ;  /* 0x00000000000579c3 */ /* 0x002e620000008800 */
        /* <DEDUP_REMOVED lines=8> */
[----:B-1----:R2:W1:Y:S01]  /*0890*/  SYNCS.EXCH.64 URZ, [UR5+0x70], UR10 ;  /* 0x0000700a05ff75b2 */ /* 0x0024620008000100 */
[----:B------:R2:W1:Y:S02]  /*08a0*/  SYNCS.EXCH.64 URZ, [UR5+0x78], UR10 ;  /* 0x0000780a05ff75b2 */ /* 0x0004640008000100 */
[----:B--2---:R-:W-:Y:S01]  /*08b0*/  NOP ;  /* 0x0000000000007918 */ /* 0x004fe20000000000 */
.L_x_11:
[----:B------:R-:W2:Y:S01]  /*08c0*/  SHFL.IDX PT, R2, R69, RZ, 0x1f ;  /* 0x00001fff45027589 */ /* 0x000ea200000e0000 */
[----:B------:R-:W-:Y:S01]  /*08d0*/  NOP ;  /* 0x0000000000007918 */ /* 0x000fe20000000000 */
[----:B--2---:R-:W-:-:S13]  /*08e0*/  ISETP.NE.AND P0, PT, R2, 0x4, PT ;  /* 0x000000040200780c */ /* 0x004fda0003f05270 */
[----:B------:R-:W-:Y:S05]  /*08f0*/  @P0 BRA `(.L_x_12) ;  /* 0x00000000004c0947 */ /* 0x000fea0003800000 */
[----:B-1----:R-:W1:Y:S01]  /*0900*/  S2UR UR5, SR_CgaCtaId ;  /* 0x00000000000579c3 */ /* 0x002e620000008800 */
[----:B------:R-:W-:Y:S01]  /*0910*/  UMOV UR9, 0x100 ;  /* 0x0000010000097882 */ /* 0x000fe20000000000 */
[----:B------:R-:W-:Y:S01]  /*0920*/  UMOV UR7, 0x400 ;  /* 0x0000040000077882 */ /* 0x000fe20000000000 */
[----:B------:R-:W-:Y:S01]  /*0930*/  USEL UR9, UR9, 0xe0, UP2 ;  /* 0x000000e009097887 */ /* 0x000fe20009000000 */
[----:B------:R-:W-:Y:S01]  /*0940*/  UMOV UR4, 0x1 ;  /* 0x0000000100047882 */ /* 0x000fe20000000000 */
[----:B------:R-:W-:Y:S01]  /*0950*/  ELECT P0, URZ, PT ;  /* 0x0000000000ff782f */ /* 0x000fe20003800000 */
[----:B------:R-:W-:-:S04]  /*0960*/  UIADD3 UR10, UPT, UPT, -UR4, 0x100000, URZ ;  /* 0x00100000040a7890 */ /* 0x000fc8000fffe1ff */
[----:B------:R-:W-:Y:S02]  /*0970*/  USHF.L.U32 UR11, UR10, 0xb, URZ ;  /* 0x0000000b0a0b7899 */ /* 0x000fe400080006ff */
[----:B------:R-:W-:Y:S02]  /*0980*/  USHF.L.U32 UR10, UR10, 0x1, URZ ;  /* 0x000000010a0a7899 */ /* 0x000fe400080006ff */
[----:B------:R-:W-:-:S04]  /*0990*/  UIADD3 UR12, UPT, UPT, -UR9, 0x100000, URZ ;  /* 0x00100000090c7890 */ /* 0x000fc8000fffe1ff */
[----:B------:R-:W-:Y:S02]  /*09a0*/  USHF.L.U32 UR13, UR12, 0xb, URZ ;  /* 0x0000000b0c0d7899 */ /* 0x000fe400080006ff */
[----:B------:R-:W-:Y:S02]  /*09b0*/  USHF.L.U32 UR12, UR12, 0x1, URZ ;  /* 0x000000010c0c7899 */ /* 0x000fe400080006ff */
[----:B-1----:R-:W-:Y:S01]  /*09c0*/  ULEA UR5, UR5, UR7, 0x18 ;  /* 0x0000000705057291 */ /* 0x002fe2000f8ec0ff */
[----:B------:R-:W1:Y:S11]  /*09d0*/  FENCE.VIEW.ASYNC.S ;  /* 0x00000000000073c6 */ /* 0x000e760000000000 */
[----:B-1----:R2:W1:Y:S01]  /*09e0*/  SYNCS.EXCH.64 URZ, [UR5+0x80], UR10 ;  /* 0x0000800a05ff75b2 */ /* 0x0024620008000100 */
[----:B------:R2:W1:Y:S01]  /*09f0*/  SYNCS.EXCH.64 URZ, [UR5+0x90], UR12 ;  /* 0x0000900c05ff75b2 */ /* 0x0004620008000100 */
[----:B------:R2:W1:Y:S01]  /*0a00*/  SYNCS.EXCH.64 URZ, [UR5+0x88], UR10 ;  /* 0x0000880a05ff75b2 */ /* 0x0004620008000100 */
[----:B------:R2:W1:Y:S02]  /*0a10*/  SYNCS.EXCH.64 URZ, [UR5+0x98], UR12 ;  /* 0x0000980c05ff75b2 */ /* 0x0004640008000100 */
[----:B--2---:R-:W-:Y:S01]  /*0a20*/  NOP ;  /* 0x0000000000007918 */ /* 0x004fe20000000000 */
.L_x_12:
        /* <DEDUP_REMOVED lines=26> */
.L_x_13:
        /* <DEDUP_REMOVED lines=18> */
.L_x_14:
[----:B-1----:R-:W1:Y:S01]  /*0cf0*/  S2UR UR5, SR_CTAID.X ;  /* 0x00000000000579c3 */ /* 0x002e620000002500 */
[----:B------:R-:W-:-:S05]  /*0d00*/  CS2R.32 R63, SR_CgaSize ;  /* 0x00000000003f7805 */ /* 0x000fca0000008a00 */
[----:B------:R-:W-:-:S05]  /*0d10*/  IMAD R63, R63, -0xa0, RZ ;  /* 0xffffff603f3f7824 */ /* 0x000fca00078e02ff */
[----:B------:R-:W-:-:S14]  /*0d20*/  R2UR UR9, R63 ;  /* 0x000000003f0972ca */ /* 0x000fdc00000e0000 */
[----:B------:R-:W2:Y:S01]  /*0d30*/  LDCU UR9, c[0x0][UR9+0x2b0] ;  /* 0x00005600090977ac */ /* 0x000ea20008000800 */
[----:B------:R-:W-:Y:S01]  /*0d40*/  NOP ;  /* 0x0000000000007918 */ /* 0x000fe20000000000 */
[----:B------:R-:W-:-:S05]  /*0d50*/  CS2R.32 R63, SR_CgaSize ;  /* 0x00000000003f7805 */ /* 0x000fca0000008a00 */
[----:B------:R-:W-:-:S05]  /*0d60*/  IMAD R63, R63, -0xa0, RZ ;  /* 0xffffff603f3f7824 */ /* 0x000fca00078e02ff */
[----:B------:R-:W-:-:S14]  /*0d70*/  R2UR UR7, R63 ;  /* 0x000000003f0772ca */ /* 0x000fdc00000e0000 */
[----:B------:R-:W3:Y:S01]  /*0d80*/  LDCU UR7, c[0x0][UR7+0x2b4] ;  /* 0x00005680070777ac */ /* 0x000ee20008000800 */
[----:B------:R-:W4:Y:S08]  /*0d90*/  S2UR UR4, SR_CTAID.Y ;  /* 0x00000000000479c3 */ /* 0x000f300000002600 */
[----:B------:R-:W3:Y:S01]  /*0da0*/  LDC R10, c[0x0][0xb24] ;  /* 0x0002c900ff0a7b82 */ /* 0x000ee20000000800 */
[----:B-1----:R-:W-:-:S02]  /*0db0*/  I2FP.F32.U32 R63, UR5 ;  /* 0x00000005003f7c45 */ /* 0x002fc40008201000 */
[----:B------:R-:W-:-:S05]  /*0dc0*/  CS2R.32 R3, SR_CgaSize ;  /* 0x0000000000037805 */ /* 0x000fca0000008a00 */
[----:B------:R-:W-:-:S06]  /*0dd0*/  IMAD R3, R3, -0xa0, RZ ;  /* 0xffffff6003037824 */ /* 0x000fcc00078e02ff */
[----:B------:R-:W1:Y:S01]  /*0de0*/  LDC R3, c[0x0][R3+0x2a0] ;  /* 0x0000a80003037b82 */ /* 0x000e620000000800 */
[----:B------:R-:W-:Y:S01]  /*0df0*/  MOV R15, UR5 ;  /* 0x00000005000f7c02 */ /* 0x000fe20008000f00 */
[----:B--2---:R-:W-:Y:S01]  /*0e00*/  FMUL R63, R63, UR9 ;  /* 0x000000093f3f7c20 */ /* 0x004fe20008400000 */
[----:B----4-:R-:W-:Y:S02]  /*0e10*/  I2FP.F32.U32 R62, UR4 ;  /* 0x00000004003e7c45 */ /* 0x010fe40008201000 */
[----:B------:R-:W-:-:S05]  /*0e20*/  CS2R.32 R2, SR_CgaSize ;  /* 0x0000000000027805 */ /* 0x000fca0000008a00 */
[----:B------:R-:W-:-:S06]  /*0e30*/  IMAD R2, R2, -0xa0, RZ ;  /* 0xffffff6002027824 */ /* 0x000fcc00078e02ff */
[----:B------:R-:W2:Y:S01]  /*0e40*/  LDC R2, c[0x0][R2+0x2a4] ;  /* 0x0000a90002027b82 */ /* 0x000ea20000000800 */
[----:B------:R-:W-:Y:S01]  /*0e50*/  MOV R14, UR4 ;  /* 0x00000004000e7c02 */ /* 0x000fe20008000f00 */
[----:B------:R-:W4:Y:S01]  /*0e60*/  F2I.U32.TRUNC.NTZ R63, R63 ;  /* 0x0000003f003f7305 */ /* 0x000f22000020f000 */
[----:B---3--:R-:W-:-:S05]  /*0e70*/  FMUL R62, R62, UR7 ;  /* 0x000000073e3e7c20 */ /* 0x008fca0008400000 */
[----:B------:R-:W-:Y:S01]  /*0e80*/  BAR.SYNC.DEFER_BLOCKING 0x0 ;  /* 0x0000000000007b1d */ /* 0x000fe20000010000 */
[----:B------:R-:W-:-:S05]  /*0e90*/  ISETP.GE.AND P0, PT, R10, 0x1, PT ;  /* 0x000000010a00780c */ /* 0x000fca0003f06270 */
[----:B------:R-:W3:Y:S02]  /*0ea0*/  F2I.U32.TRUNC.NTZ R62, R62 ;  /* 0x0000003e003e7305 */ /* 0x000ee4000020f000 */
[----:B------:R-:W2:Y:S01]  /*0eb0*/  S2UR UR36, SR_CTAID.Z ;  /* 0x00000000002479c3 */ /* 0x000ea20000002700 */
[----:B----4-:R-:W-:-:S05]  /*0ec0*/  IADD3 R63, PT, PT, -R63, RZ, RZ ;  /* 0x000000ff3f3f7210 */ /* 0x010fca0007ffe1ff */
[----:B-1----:R-:W-:Y:S01]  /*0ed0*/  IMAD R63, R3, R63, UR5 ;  /* 0x00000005033f7e24 */ /* 0x002fe2000f8e023f */
[----:B---3--:R-:W-:-:S05]  /*0ee0*/  IADD3 R62, PT, PT, -R62, RZ, RZ ;  /* 0x000000ff3e3e7210 */ /* 0x008fca0007ffe1ff */
[----:B--2---:R-:W-:Y:S01]  /*0ef0*/  IMAD R62, R2, R62, UR4 ;  /* 0x00000004023e7e24 */ /* 0x004fe2000f8e023e */
[----:B------:R-:W-:Y:S06]  /*0f00*/  @!P0 BRA `(.L_x_15) ;  /* 0x0000000000b88947 */ /* 0x000fec0003800000 */
[----:B------:R-:W1:Y:S01]  /*0f10*/  LDC.64 R4, c[0x0][0xb18] ;  /* 0x0002c600ff047b82 */ /* 0x000e620000000a00 */
[----:B------:R-:W-:-:S07]  /*0f20*/  ISETP.NE.AND P0, PT, R10, 0x1, PT ;  /* 0x000000010a00780c */ /* 0x000fce0003f05270 */
[----:B------:R-:W2:Y:S08]  /*0f30*/  LDC R9, c[0x0][0xb0c] ;  /* 0x0002c300ff097b82 */ /* 0x000eb00000000800 */
[----:B------:R-:W3:Y:S08]  /*0f40*/  LDC R12, c[0x0][0x370] ;  /* 0x0000dc00ff0c7b82 */ /* 0x000ef00000000800 */
[----:B------:R-:W4:Y:S01]  /*0f50*/  LDC R11, c[0x0][0x374] ;  /* 0x0000dd00ff0b7b82 */ /* 0x000f220000000800 */
[----:B-1----:R-:W-:-:S07]  /*0f60*/  ISETP.NE.AND P1, PT, R4, 0x1, PT ;  /* 0x000000010400780c */ /* 0x002fce0003f25270 */
[----:B------:R-:W3:Y:S01]  /*0f70*/  LDC.64 R6, c[0x0][0xb10] ;  /* 0x0002c400ff067b82 */ /* 0x000ee20000000a00 */
[----:B--2---:R-:W-:-:S07]  /*0f80*/  ISETP.NE.AND P2, PT, R9, 0x1, PT ;  /* 0x000000010900780c */ /* 0x004fce0003f45270 */
[----:B------:R-:W1:Y:S08]  /*0f90*/  LDC R8, c[0x0][0xb20] ;  /* 0x0002c800ff087b82 */ /* 0x000e700000000800 */
[----:B------:R-:W2:Y:S01]  /*0fa0*/  LDC.64 R2, c[0x0][0xb28] ;  /* 0x0002ca00ff027b82 */ /* 0x000ea20000000a00 */
[----:B----4-:R-:W-:-:S04]  /*0fb0*/  IMAD.HI.U32 R13, R11, R5, RZ ;  /* 0x000000050b0d7227 */ /* 0x010fc800078e00ff */
[----:B------:R-:W-:-:S04]  /*0fc0*/  IMAD.HI.U32 R5, R14, R5, RZ ;  /* 0x000000050e057227 */ /* 0x000fc800078e00ff */
[----:B---3--:R-:W-:-:S05]  /*0fd0*/  IMAD.HI.U32 R16, R12, R6, RZ ;  /* 0x000000060c107227 */ /* 0x008fca00078e00ff */
[-C--:B------:R-:W-:Y:S01]  /*0fe0*/  @P2 SHF.R.U32.HI R12, RZ, R7.reuse, R16 ;  /* 0x00000007ff0c2219 */ /* 0x080fe20000011610 */
[----:B------:R-:W-:Y:S01]  /*0ff0*/  IMAD.HI.U32 R16, R15, R6, RZ ;  /* 0x000000060f107227 */ /* 0x000fe200078e00ff */
[-C--:B-1----:R-:W-:Y:S02]  /*1000*/  @P1 SHF.R.U32.HI R11, RZ, R8.reuse, R13 ;  /* 0x00000008ff0b1219 */ /* 0x082fe4000001160d */
[----:B------:R-:W-:Y:S02]  /*1010*/  SHF.R.U32.HI R5, RZ, R8, R5 ;  /* 0x00000008ff057219 */ /* 0x000fe40000011605 */
[----:B------:R-:W-:Y:S02]  /*1020*/  SHF.R.U32.HI R16, RZ, R7, R16 ;  /* 0x00000007ff107219 */ /* 0x000fe40000011610 */
[----:B------:R-:W-:Y:S01]  /*1030*/  SEL R5, R14, R5, !P1 ;  /* 0x000000050e057207 */ /* 0x000fe20004800000 */
[----:B--2---:R-:W-:Y:S01]  /*1040*/  IMAD.HI.U32 R13, R11, R2, RZ ;  /* 0x000000020b0d7227 */ /* 0x004fe200078e00ff */
[----:B------:R-:W-:-:S03]  /*1050*/  SEL R16, R15, R16, !P2 ;  /* 0x000000100f107207 */ /* 0x000fc60005000000 */
[----:B------:R-:W-:Y:S01]  /*1060*/  IMAD.HI.U32 R6, R12, R2, RZ ;  /* 0x000000020c067227 */ /* 0x000fe200078e00ff */
[----:B------:R-:W-:-:S04]  /*1070*/  @P0 SHF.R.U32.HI R11, RZ, R3, R13 ;  /* 0x00000003ff0b0219 */ /* 0x000fc8000001160d */
[----:B------:R-:W-:Y:S01]  /*1080*/  @P0 SHF.R.U32.HI R12, RZ, R3, R6 ;  /* 0x00000003ff0c0219 */ /* 0x000fe20000011606 */
[----:B------:R-:W-:-:S04]  /*1090*/  IMAD R11, R11, R10, RZ ;  /* 0x0000000a0b0b7224 */ /* 0x000fc800078e02ff */
[----:B------:R-:W-:Y:S01]  /*10a0*/  IMAD R6, R12, R10, RZ ;  /* 0x0000000a0c067224 */ /* 0x000fe200078e02ff */
[----:B------:R-:W-:-:S04]  /*10b0*/  ISETP.GE.AND P1, PT, R5, R11, PT ;  /* 0x0000000b0500720c */ /* 0x000fc80003f26270 */
[----:B------:R-:W-:Y:S01]  /*10c0*/  ISETP.GE.OR P1, PT, R16, R6, P1 ;  /* 0x000000061000720c */ /* 0x000fe20000f26670 */
[----:B------:R-:W-:-:S05]  /*10d0*/  IMAD.HI.U32 R6, R5, R2, RZ ;  /* 0x0000000205067227 */ /* 0x000fca00078e00ff */
[----:B------:R-:W-:-:S04]  /*10e0*/  SHF.R.U32.HI R6, RZ, R3, R6 ;  /* 0x00000003ff067219 */ /* 0x000fc80000011606 */
[----:B------:R-:W-:-:S03]  /*10f0*/  SEL R6, R5, R6, !P0 ;  /* 0x0000000605067207 */ /* 0x000fc60004000000 */
[----:B------:R-:W-:Y:S01]  /*1100*/  @!P1 IMAD.HI.U32 R7, R16, R2, RZ ;  /* 0x0000000210079227 */ /* 0x000fe200078e00ff */
[----:B------:R-:W-:-:S04]  /*1110*/  IADD3 R2, PT, PT, -R6, RZ, RZ ;  /* 0x000000ff06027210 */ /* 0x000fc80007ffe1ff */
[----:B------:R-:W-:Y:S01]  /*1120*/  @!P1 SHF.R.U32.HI R3, RZ, R3, R7 ;  /* 0x00000003ff039219 */ /* 0x000fe20000011607 */
[----:B------:R-:W-:Y:S01]  /*1130*/  IMAD R2, R10, R2, R5 ;  /* 0x000000020a027224 */ /* 0x000fe200078e0205 */
[----:B------:R-:W-:Y:S02]  /*1140*/  IADD3 R7, PT, PT, -R5, RZ, RZ ;  /* 0x000000ff05077210 */ /* 0x000fe40007ffe1ff */
[----:B------:R-:W-:-:S03]  /*1150*/  @!P1 SEL R3, R16, R3, !P0 ;  /* 0x0000000310039207 */ /* 0x000fc60004000000 */
[----:B------:R-:W-:Y:S02]  /*1160*/  IMAD R7, R4, R7, R14 ;  /* 0x0000000704077224 */ /* 0x000fe400078e020e */
[--C-:B------:R-:W-:Y:S02]  /*1170*/  @!P1 IMAD.IADD R6, R6, 0x1, -R3.reuse ;  /* 0x0000000106069824 */ /* 0x100fe400078e0a03 */
[----:B------:R-:W-:Y:S01]  /*1180*/  @!P1 IMAD R3, R2, R12, R3 ;  /* 0x0000000c02039224 */ /* 0x000fe200078e0203 */
[----:B------:R-:W-:Y:S01]  /*1190*/  IADD3 R2, PT, PT, -R16, RZ, RZ ;  /* 0x000000ff10027210 */ /* 0x000fe20007ffe1ff */
[----:B------:R-:W-:Y:S02]  /*11a0*/  @!P1 IMAD R5, R6, R10, R16 ;  /* 0x0000000a06059224 */ /* 0x000fe400078e0210 */
[----:B------:R-:W-:Y:S02]  /*11b0*/  @!P1 IMAD.MOV.U32 R16, RZ, RZ, R3 ;  /* 0x000000ffff109224 */ /* 0x000fe400078e0003 */
[----:B------:R-:W-:-:S02]  /*11c0*/  IMAD R2, R9, R2, R15 ;  /* 0x0000000209027224 */ /* 0x000fc400078e020f */
[----:B------:R-:W-:Y:S02]  /*11d0*/  IMAD R14, R5, R4, R7 ;  /* 0x00000004050e7224 */ /* 0x000fe400078e0207 */
[----:B------:R-:W-:Y:S02]  /*11e0*/  IMAD R15, R16, R9, R2 ;  /* 0x00000009100f7224 */ /* 0x000fe400078e0202 */
.L_x_15:
[----:B------:R-:W1:Y:S01]  /*11f0*/  LDCU UR4, c[0x0][0xb30] ;  /* 0x00016600ff0477ac */ /* 0x000e620008000800 */
[----:B------:R-:W2:Y:S08]  /*1200*/  S2UR UR37, SR_CgaCtaId ;  /* 0x00000000002579c3 */ /* 0x000eb00000008800 */
[----:B------:R-:W3:Y:S01]  /*1210*/  LDC R26, c[0x0][0xb24] ;  /* 0x0002c900ff1a7b82 */ /* 0x000ee20000000800 */
[----:B-1----:R-:W-:-:S09]  /*1220*/  UISETP.NE.AND UP1, UPT, UR4, 0x1, UPT ;  /* 0x000000010400788c */ /* 0x002fd2000bf25270 */
[----:B--2---:R-:W-:Y:S05]  /*1230*/  BRA.U UP1, `(.L_x_16) ;  /* 0x0000000101407547 */ /* 0x004fea000b800000 */
[----:B------:R-:W1:Y:S08]  /*1240*/  LDC.64 R4, c[0x0][0xb10] ;  /* 0x0002c400ff047b82 */ /* 0x000e700000000a00 */
[----:B------:R-:W2:Y:S08]  /*1250*/  LDC.64 R2, c[0x0][0xb18] ;  /* 0x0002c600ff027b82 */ /* 0x000eb00000000a00 */
[----:B------:R-:W4:Y:S08]  /*1260*/  LDC R6, c[0x0][0xb20] ;  /* 0x0002c800ff067b82 */ /* 0x000f300000000800 */
[----:B------:R-:W3:Y:S01]  /*1270*/  LDC R7, c[0x0][0xb0c] ;  /* 0x0002c300ff077b82 */ /* 0x000ee20000000800 */
[----:B-1----:R-:W-:-:S05]  /*1280*/  IMAD.HI.U32 R4, R15, R4, RZ ;  /* 0x000000040f047227 */ /* 0x002fca00078e00ff */
[----:B------:R-:W-:Y:S01]  /*1290*/  SHF.R.U32.HI R4, RZ, R5, R4 ;  /* 0x00000005ff047219 */ /* 0x000fe20000011604 */
[----:B--2---:R-:W-:Y:S01]  /*12a0*/  IMAD.HI.U32 R3, R14, R3, RZ ;  /* 0x000000030e037227 */ /* 0x004fe200078e00ff */
[----:B------:R-:W-:-:S04]  /*12b0*/  ISETP.NE.AND P0, PT, R2, 0x1, PT ;  /* 0x000000010200780c */ /* 0x000fc80003f05270 */
[----:B----4-:R-:W-:-:S04]  /*12c0*/  SHF.R.U32.HI R3, RZ, R6, R3 ;  /* 0x00000006ff037219 */ /* 0x010fc80000011603 */
[----:B------:R-:W-:Y:S02]  /*12d0*/  SEL R3, R14, R3, !P0 ;  /* 0x000000030e037207 */ /* 0x000fe40004000000 */
[----:B---3--:R-:W-:-:S04]  /*12e0*/  ISETP.NE.AND P1, PT, R7, 0x1, PT ;  /* 0x000000010700780c */ /* 0x008fc80003f25270 */
[----:B------:R-:W-:-:S05]  /*12f0*/  SEL R4, R15, R4, !P1 ;  /* 0x000000040f047207 */ /* 0x000fca0004800000 */
[----:B------:R-:W-:Y:S02]  /*1300*/  IMAD.IADD R5, R3, 0x1, -R4 ;  /* 0x0000000103057824 */ /* 0x000fe400078e0a04 */
[----:B------:R-:W-:Y:S02]  /*1310*/  IMAD.IADD R3, R4, 0x1, -R3 ;  /* 0x0000000104037824 */ /* 0x000fe400078e0a03 */
[----:B------:R-:W-:Y:S02]  /*1320*/  IMAD R15, R5, R7, R15 ;  /* 0x00000007050f7224 */ /* 0x000fe400078e020f */
[----:B------:R-:W-:-:S07]  /*1330*/  IMAD R14, R3, R2, R14 ;  /* 0x00000002030e7224 */ /* 0x000fce00078e020e */
.L_x_16:
[----:B------:R-:W-:Y:S01]  /*1340*/  BAR.SYNC.DEFER_BLOCKING 0x0 ;  /* 0x0000000000007b1d */ /* 0x000fe20000010000 */
[----:B------:R-:W-:Y:S01]  /*1350*/  UISETP.NE.AND UP1, UPT, UR8, 0x2, UPT ;  /* 0x000000020800788c */ /* 0x000fe2000bf25270 */
[----:B------:R-:W-:Y:S02]  /*1360*/  ISETP.NE.OR P5, PT, R0, 0x2, !P5 ;  /* 0x000000020000780c */ /* 0x000fe40006fa5670 */
[----:B------:R-:W-:-:S06]  /*1370*/  LOP3.LUT R2, R77, 0x1f, RZ, 0xc0, !PT ;  /* 0x0000001f4d027812 */ /* 0x000fcc00078ec0ff */
[----:B------:R-:W-:Y:S05]  /*1380*/  BRA.U UP1, `(.L_x_17) ;  /* 0x0000001101907547 */ /* 0x000fea000b800000 */
[----:B------:R-:W1:Y:S01]  /*1390*/  LDCU UR13, c[0x0][0x38c] ;  /* 0x00007180ff0d77ac */ /* 0x000e620008000800 */
[----:B------:R-:W2:Y:S01]  /*13a0*/  LDC R8, c[0x0][0x370] ;  /* 0x0000dc00ff087b82 */ /* 0x000ea20000000800 */
[----:B------:R-:W-:Y:S01]  /*13b0*/  PLOP3.LUT P1, PT, PT, PT, UP2, 0x80, 0x8 ;  /* 0x000000000008781c */ /* 0x000fe20003f2f028 */
[----:B------:R-:W-:Y:S01]  /*13c0*/  IMAD.MOV.U32 R17, RZ, RZ, 0x1 ;  /* 0x00000001ff117424 */ /* 0x000fe200078e00ff */
[----:B------:R-:W-:Y:S01]  /*13d0*/  ISETP.EQ.OR P4, PT, R2, RZ, P5 ;  /* 0x000000ff0200720c */ /* 0x000fe20002f82670 */
[----:B------:R-:W-:Y:S01]  /*13e0*/  IMAD.MOV.U32 R16, RZ, RZ, RZ ;  /* 0x000000ffff107224 */ /* 0x000fe200078e00ff */
[----:B------:R-:W-:Y:S02]  /*13f0*/  PLOP3.LUT P1, PT, P1, PT, PT, 0x8, 0x80 ;  /* 0x000000000080781c */ /* 0x000fe40000f2e170 */
[----:B------:R-:W-:Y:S01]  /*1400*/  CS2R R12, SRZ ;  /* 0x00000000000c7805 */ /* 0x000fe2000001ff00 */
[----:B------:R-:W-:Y:S01]  /*1410*/  IMAD.MOV.U32 R11, RZ, RZ, 0x1 ;  /* 0x00000001ff0b7424 */ /* 0x000fe200078e00ff */
[----:B------:R-:W4:Y:S01]  /*1420*/  LDC R0, c[0x0][0x374] ;  /* 0x0000dd00ff007b82 */ /* 0x000f220000000800 */
[----:B------:R-:W2:Y:S01]  /*1430*/  LDCU.64 UR22, c[0x0][0x348] ;  /* 0x00006900ff1677ac */ /* 0x000ea20008000a00 */
[----:B------:R-:W-:Y:S01]  /*1440*/  UMOV UR6, URZ ;  /* 0x000000ff00067c82 */ /* 0x000fe20008000000 */
[----:B-1----:R-:W-:-:S04]  /*1450*/  UIADD3 UR5, UPT, UPT, UR13, 0x3f, URZ ;  /* 0x0000003f0d057890 */ /* 0x002fc8000fffe0ff */
[----:B------:R-:W-:-:S04]  /*1460*/  USHF.R.S32.HI UR4, URZ, 0x1f, UR5 ;  /* 0x0000001fff047899 */ /* 0x000fc80008011405 */
[----:B------:R-:W-:-:S04]  /*1470*/  ULEA.HI UR4, UR4, UR5, URZ, 0x6 ;  /* 0x0000000504047291 */ /* 0x000fc8000f8f30ff */
[----:B------:R-:W-:Y:S02]  /*1480*/  USHF.R.S32.HI UR15, URZ, 0x6, UR4 ;  /* 0x00000006ff0f7899 */ /* 0x000fe40008011404 */
[----:B------:R-:W-:Y:S02]  /*1490*/  UIADD3 UR4, UPT, UPT, UR13, -0x1, URZ ;  /* 0xffffffff0d047890 */ /* 0x000fe4000fffe0ff */
[----:B------:R-:W-:Y:S02]  /*14a0*/  UISETP.LT.U32.AND UP0, UPT, UR15, 0x3, UPT ;  /* 0x000000030f00788c */ /* 0x000fe4000bf01070 */
[----:B------:R-:W-:Y:S02]  /*14b0*/  UISETP.GE.U32.AND UP1, UPT, UR4, -0x7f, UPT ;  /* 0xffffff810400788c */ /* 0x000fe4000bf26070 */
[----:B------:R-:W-:Y:S02]  /*14c0*/  USEL UR14, UR15, 0x3, UP0 ;  /* 0x000000030f0e7887 */ /* 0x000fe40008000000 */
[----:B------:R-:W-:-:S02]  /*14d0*/  UIADD3 UR13, UPT, UPT, UR13, 0x7e, URZ ;  /* 0x0000007e0d0d7890 */ /* 0x000fc4000fffe0ff */
[----:B------:R-:W-:Y:S02]  /*14e0*/  UIADD3 UR5, UPT, UPT, UR14, -0x1, URZ ;  /* 0xffffffff0e057890 */ /* 0x000fe4000fffe0ff */
[----:B------:R-:W-:-:S03]  /*14f0*/  UIADD3 UR7, UPT, UPT, UR15, -UR14, URZ ;  /* 0x8000000e0f077290 */ /* 0x000fc6000fffe0ff */
[----:B------:R-:W-:-:S04]  /*1500*/  @UP1 UIADD3 UR5, UPT, UPT, UR14, URZ, URZ ;  /* 0x000000ff0e051290 */ /* 0x000fc8000fffe0ff */
[----:B--2---:R-:W-:-:S12]  /*1510*/  UIADD3 UR5, UPT, UPT, UR5, 0x1, URZ ;  /* 0x0000000105057890 */ /* 0x004fd8000fffe0ff */
.L_x_35:
[----:B------:R-:W-:Y:S01]  /*1520*/  UISETP.NE.AND UP0, UPT, UR37, URZ, UPT ;  /* 0x000000ff2500728c */ /* 0x000fe2000bf05270 */
[----:B------:R-:W1:Y:S08]  /*1530*/  S2UR UR37, SR_CgaCtaId ;  /* 0x00000000002579c3 */ /* 0x000e700000008800 */
[----:B------:R-:W-:Y:S05]  /*1540*/  BRA.U UP0, `(.L_x_18) ;  /* 0x0000000100347547 */ /* 0x000fea000b800000 */
[----:B------:R-:W2:Y:S01]  /*1550*/  S2R R2, SR_CgaCtaId ;  /* 0x0000000000027919 */ /* 0x000ea20000008800 */
[----:B------:R-:W-:-:S04]  /*1560*/  MOV R3, 0x400 ;  /* 0x0000040000037802 */ /* 0x000fc80000000f00 */
[----:B--2---:R-:W-:Y:S02]  /*1570*/  LEA R2, R2, R3, 0x18 ;  /* 0x0000000302027211 */ /* 0x004fe400078ec0ff */
[----:B------:R-:W-:-:S03]  /*1580*/  SHF.L.U32 R3, R11, 0x1f, RZ ;  /* 0x0000001f0b037819 */ /* 0x000fc600000006ff */
[----:B------:R-:W-:-:S04]  /*1590*/  IMAD R2, R12, 0x8, R2 ;  /* 0x000000080c027824 */ /* 0x000fc800078e0202 */
[----:B------:R-:W2:Y:S02]  /*15a0*/  SYNCS.PHASECHK.TRANS64.TRYWAIT P0, [R2+URZ+0xf0], R3 ;  /* 0x0000f003020075a7 */ /* 0x000ea400080011ff */
[----:B--2---:R-:W-:Y:S05]  /*15b0*/  @!P0 BRA `(.L_x_19) ;  /* 0x0000006c00c48947 */ /* 0x004fea0003800000 */
.L_x_130:
[----:B------:R-:W-:Y:S01]  /*15c0*/  VIADD R12, R12, 0x1 ;  /* 0x000000010c0c7836 */ /* 0x000fe20000000000 */
[----:B------:R2:W-:Y:S04]  /*15d0*/  SYNCS.ARRIVE.TRANS64.A1T0 RZ, [R2+URZ+0xe0], RZ ;  /* 0x0000e0ff02ff79a7 */ /* 0x0005e800081000ff */
[----:B------:R-:W-:-:S04]  /*15e0*/  ISETP.NE.AND P0, PT, R12, 0x2, PT ;  /* 0x000000020c00780c */ /* 0x000fc80003f05270 */
[----:B------:R-:W-:Y:S02]  /*15f0*/  SEL R12, R12, RZ, P0 ;  /* 0x000000ff0c0c7207 */ /* 0x000fe40000000000 */
[----:B--2---:R-:W-:-:S04]  /*1600*/  SEL R2, RZ, 0x1, P0 ;  /* 0x00000001ff027807 */ /* 0x004fc80000000000 */
[----:B------:R-:W-:-:S07]  /*1610*/  LOP3.LUT R11, R11, R2, RZ, 0x3c, !PT ;  /* 0x000000020b0b7212 */ /* 0x000fce00078e3cff */
.L_x_18:
[----:B------:R-:W-:Y:S01]  /*1620*/  UMOV UR4, 0x400 ;  /* 0x0000040000047882 */ /* 0x000fe20000000000 */
[----:B------:R-:W-:Y:S01]  /*1630*/  SHF.L.U32 R2, R17, 0x1f, RZ ;  /* 0x0000001f11027819 */ /* 0x000fe200000006ff */
[----:B-1----:R-:W-:Y:S01]  /*1640*/  ULEA UR4, UR37, UR4, 0x18 ;  /* 0x0000000425047291 */ /* 0x002fe2000f8ec0ff */
[----:B------:R-:W-:Y:S01]  /*1650*/  R2UR UR35, R15 ;  /* 0x000000000f2372ca */ /* 0x000fe200000e0000 */
[----:B------:R-:W-:Y:S01]  /*1660*/  UISETP.GE.U32.AND UP0, UPT, UR13, 0x7f, UPT ;  /* 0x0000007f0d00788c */ /* 0x000fe2000bf06070 */
[----:B------:R-:W-:Y:S01]  /*1670*/  R2UR UR19, R14 ;  /* 0x000000000e1372ca */ /* 0x000fe200000e0000 */
[----:B------:R-:W-:Y:S01]  /*1680*/  ULEA UR8, UR6, UR4, 0x3 ;  /* 0x0000000406087291 */ /* 0x000fe2000f8e18ff */
[----:B------:R-:W-:-:S08]  /*1690*/  UMOV UR29, URZ ;  /* 0x000000ff001d7c82 */ /* 0x000fd00008000000 */
[----:B------:R1:W2:Y:S01]  /*16a0*/  SYNCS.PHASECHK.TRANS64.TRYWAIT P0, [UR8+0x18], R2 ;  /* 0x00001802ff0075a7 */ /* 0x0002a20008001108 */
[----:B------:R-:W-:Y:S02]  /*16b0*/  USHF.L.U32 UR35, UR35, 0x6, URZ ;  /* 0x0000000623237899 */ /* 0x000fe400080006ff */
[----:B------:R-:W-:Y:S01]  /*16c0*/  USHF.L.U32 UR19, UR19, 0x7, URZ ;  /* 0x0000000713137899 */ /* 0x000fe200080006ff */
[----:B------:R-:W-:Y:S11]  /*16d0*/  BRA.U !UP0, `(.L_x_20) ;  /* 0x0000000108d87547 */ /* 0x000ff6000b800000 */
[----:B------:R-:W-:Y:S01]  /*16e0*/  UMOV UR21, URZ ;  /* 0x000000ff00157c82 */ /* 0x000fe20008000000 */
[----:B------:R-:W-:-:S05]  /*16f0*/  UMOV UR42, UR6 ;  /* 0x00000006002a7c82 */ /* 0x000fca0008000000 */
.L_x_25:
[----:B-1----:R-:W-:Y:S01]  /*1700*/  ULEA UR33, UR42, UR4, 0x3 ;  /* 0x000000042a217291 */ /* 0x002fe2000f8e18ff */
[----:B--2---:R-:W-:Y:S01]  /*1710*/  @!P5 MOV R3, 0xc000 ;  /* 0x0000c0000003d802 */ /* 0x004fe20000000f00 */
[----:B--2---:R-:W-:Y:S10]  /*1720*/  @P0 BRA `(.L_x_21) ;  /* 0x00000000000c0947 */ /* 0x004ff40003800000 */
[----:B------:R-:W-:-:S04]  /*1730*/  SHF.L.U32 R4, R17, 0x1f, RZ ;  /* 0x0000001f11047819 */ /* 0x000fc800000006ff */
[----:B------:R-:W2:Y:S02]  /*1740*/  SYNCS.PHASECHK.TRANS64.TRYWAIT P0, [UR33+0x18], R4 ;  /* 0x00001804ff0075a7 */ /* 0x000ea40008001121 */
[----:B--2---:R-:W-:Y:S05]  /*1750*/  @!P0 BRA `(.L_x_22) ;  /* 0x0000006c00708947 */ /* 0x004fea0003800000 */
.L_x_21:
[----:B------:R2:W-:Y:S01]  /*1760*/  @!P5 SYNCS.ARRIVE.TRANS64 RZ, [UR33], R3 ;  /* 0x00000003ffffd9a7 */ /* 0x0005e20008000021 */
[----:B------:R-:W-:Y:S04]  /*1770*/  BSSY.RECONVERGENT B0, `(.L_x_23) ;  /* 0x0000003000007945 */ /* 0x000fe80003800200 */
[----:B------:R-:W-:Y:S05]  /*1780*/  @P4 BRA `(.L_x_24) ;  /* 0x0000000000044947 */ /* 0x000fea0003800000 */
[----:B------:R-:W-:Y:S05]  /*1790*/  BPT.TRAP 0x1 ;  /* 0x000000040000795c */ /* 0x000fea0000300000 */
.L_x_24:
[----:B------:R-:W-:Y:S05]  /*17a0*/  BSYNC.RECONVERGENT B0 ;  /* 0x0000000000007941 */ /* 0x000fea0003800200 */
.L_x_23:
[----:B------:R-:W-:Y:S02]  /*17b0*/  UIADD3 UR6, UPT, UPT, UR42, 0x1, URZ ;  /* 0x000000012a067890 */ /* 0x000fe4000fffe0ff */
[----:B------:R-:W-:Y:S02]  /*17c0*/  ULEA UR24, UR42, UR4, 0xe ;  /* 0x000000042a187291 */ /* 0x000fe4000f8e70ff */
[----:B------:R-:W-:Y:S02]  /*17d0*/  UISETP.NE.AND UP0, UPT, UR6, 0x3, UPT ;  /* 0x000000030600788c */ /* 0x000fe4000bf05270 */
[----:B------:R-:W-:Y:S02]  /*17e0*/  UIADD3 UR40, UP1, UPT, UR22, 0x80, URZ ;  /* 0x0000008016287890 */ /* 0x000fe4000ff3e0ff */
[----:B------:R-:W-:Y:S02]  /*17f0*/  USEL UR9, URZ, 0x1, UP0 ;  /* 0x00000001ff097887 */ /* 0x000fe40008000000 */
[----:B------:R-:W-:-:S02]  /*1800*/  USEL UR6, UR6, URZ, UP0 ;  /* 0x000000ff06067287 */ /* 0x000fc40008000000 */
[----:B------:R-:W-:Y:S02]  /*1810*/  USHF.L.U32 UR34, UR21, 0x6, URZ ;  /* 0x0000000615227899 */ /* 0x000fe400080006ff */
[----:B------:R-:W-:Y:S01]  /*1820*/  ULEA UR8, UR6, UR4, 0x3 ;  /* 0x0000000406087291 */ /* 0x000fe2000f8e18ff */
[----:B------:R-:W-:Y:S01]  /*1830*/  LOP3.LUT R17, R17, UR9, RZ, 0x3c, !PT ;  /* 0x0000000911117c12 */ /* 0x000fe2000f8e3cff */
[----:B------:R-:W-:Y:S02]  /*1840*/  UIADD3 UR38, UP0, UPT, UR22, 0x180, URZ ;  /* 0x0000018016267890 */ /* 0x000fe4000ff1e0ff */
[----:B------:R-:W-:Y:S01]  /*1850*/  UIADD3.X UR41, UPT, UPT, URZ, UR23, URZ, UP1, !UPT ;  /* 0x00000017ff297290 */ /* 0x000fe20008ffe4ff */
[----:B-1----:R-:W-:Y:S01]  /*1860*/  SHF.L.U32 R2, R17, 0x1f, RZ ;  /* 0x0000001f11027819 */ /* 0x002fe200000006ff */
[----:B------:R-:W-:Y:S02]  /*1870*/  UIADD3 UR32, UPT, UPT, UR24, 0x8800, URZ ;  /* 0x0000880018207890 */ /* 0x000fe4000fffe0ff */
[----:B------:R-:W-:Y:S01]  /*1880*/  UIADD3 UR26, UPT, UPT, UR34, 0x20, URZ ;  /* 0x00000020221a7890 */ /* 0x000fe2000fffe0ff */
[----:B------:R1:W1:Y:S01]  /*1890*/  SYNCS.PHASECHK.TRANS64.TRYWAIT P0, [UR8+0x18], R2 ;  /* 0x00001802ff0075a7 */ /* 0x0002620008001108 */
[----:B------:R-:W-:-:S02]  /*18a0*/  ULEA UR8, UR42, UR4, 0xf ;  /* 0x000000042a087291 */ /* 0x000fc4000f8e78ff */
[----:B------:R-:W-:Y:S02]  /*18b0*/  UIADD3 UR24, UPT, UPT, UR24, 0xa800, URZ ;  /* 0x0000a80018187890 */ /* 0x000fe4000fffe0ff */
[----:B------:R-:W-:Y:S02]  /*18c0*/  UIADD3.X UR39, UPT, UPT, URZ, UR23, URZ, UP0, !UPT ;  /* 0x00000017ff277290 */ /* 0x000fe400087fe4ff */
[----:B------:R-:W-:Y:S02]  /*18d0*/  UIADD3 UR16, UPT, UPT, UR8, 0x14800, URZ ;  /* 0x0001480008107890 */ /* 0x000fe4000fffe0ff */
[----:B------:R-:W-:Y:S01]  /*18e0*/  UIADD3 UR8, UPT, UPT, UR8, 0x18800, URZ ;  /* 0x0001880008087890 */ /* 0x000fe2000fffe0ff */
[----:B------:R-:W-:Y:S01]  /*18f0*/  UMOV UR30, 0x0 ;  /* 0x00000000001e7882 */ /* 0x000fe20000000000 */
[----:B------:R-:W-:Y:S01]  /*1900*/  UMOV UR31, 0x10000000 ;  /* 0x10000000001f7882 */ /* 0x000fe20000000000 */
[----:B------:R-:W-:Y:S01]  /*1910*/  UMOV UR25, UR33 ;  /* 0x0000002100197c82 */ /* 0x000fe20008000000 */
[----:B------:R-:W-:Y:S01]  /*1920*/  UMOV UR27, UR35 ;  /* 0x00000023001b7c82 */ /* 0x000fe20008000000 */
[----:B------:R-:W-:Y:S01]  /*1930*/  UMOV UR28, UR36 ;  /* 0x00000024001c7c82 */ /* 0x000fe20008000000 */
[----:B------:R-:W-:Y:S01]  /*1940*/  UMOV UR17, UR33 ;  /* 0x0000002100117c82 */ /* 0x000fe20008000000 */
[----:B------:R-:W-:Y:S01]  /*1950*/  UMOV UR20, UR36 ;  /* 0x0000002400147c82 */ /* 0x000fe20008000000 */
[----:B------:R-:W-:Y:S01]  /*1960*/  UMOV UR18, UR34 ;  /* 0x0000002200127c82 */ /* 0x000fe20008000000 */
[----:B------:R1:W-:Y:S01]  /*1970*/  UTMALDG.3D [UR32], [UR40], desc[UR30] ;  /* 0x00001e20280075b4 */ /* 0x0003e20008011000 */
[----:B------:R-:W-:Y:S01]  /*1980*/  UMOV UR11, UR19 ;  /* 0x00000013000b7c82 */ /* 0x000fe20008000000 */
[----:B------:R-:W-:Y:S01]  /*1990*/  UMOV UR12, UR36 ;  /* 0x00000024000c7c82 */ /* 0x000fe20008000000 */
[----:B------:R-:W-:Y:S01]  /*19a0*/  UMOV UR9, UR33 ;  /* 0x0000002100097c82 */ /* 0x000fe20008000000 */
[----:B------:R-:W-:Y:S01]  /*19b0*/  UMOV UR10, UR26 ;  /* 0x0000001a000a7c82 */ /* 0x000fe20008000000 */
[----:B------:R-:W-:Y:S01]  /*19c0*/  UIADD3 UR21, UPT, UPT, UR21, 0x1, URZ ;  /* 0x0000000115157890 */ /* 0x000fe2000fffe0ff */
[----:B------:R-:W-:Y:S01]  /*19d0*/  UMOV UR29, UR5 ;  /* 0x00000005001d7c82 */ /* 0x000fe20008000000 */
[----:B------:R1:W-:Y:S02]  /*19e0*/  UTMALDG.3D [UR24], [UR40], desc[UR30] ;  /* 0x00001e18280075b4 */ /* 0x0003e40008011000 */
[----:B------:R-:W-:Y:S01]  /*19f0*/  UISETP.NE.AND UP0, UPT, UR21, UR5, UPT ;  /* 0x000000051500728c */ /* 0x000fe2000bf05270 */
[----:B------:R-:W-:Y:S01]  /*1a00*/  UMOV UR42, UR6 ;  /* 0x00000006002a7c82 */ /* 0x000fe20008000000 */
[----:B------:R1:W-:Y:S01]  /*1a10*/  UTMALDG.3D [UR16], [UR38], desc[UR30] ;  /* 0x00001e10260075b4 */ /* 0x0003e20008011000 */
[----:B------:R1:W-:Y:S06]  /*1a20*/  UTMALDG.3D [UR8], [UR38], desc[UR30] ;  /* 0x00001e08260075b4 */ /* 0x0003ec0008011000 */
[----:B------:R-:W-:Y:S05]  /*1a30*/  BRA.U UP0, `(.L_x_25) ;  /* 0xfffffffd00307547 */ /* 0x000fea000b83ffff */
.L_x_20:
[----:B-1----:R-:W-:Y:S01]  /*1a40*/  ULEA UR8, UR6, UR4, 0x3 ;  /* 0x0000000406087291 */ /* 0x002fe2000f8e18ff */
[----:B------:R-:W-:Y:S01]  /*1a50*/  SHF.L.U32 R2, R17, 0x1f, RZ ;  /* 0x0000001f11027819 */ /* 0x000fe200000006ff */
[----:B------:R-:W-:Y:S01]  /*1a60*/  @!P1 SYNCS.ARRIVE.TRANS64.A1T0 RZ, [UR4+0x78], RZ ;  /* 0x000078ffffff99a7 */ /* 0x000fe20008100004 */
[----:B------:R-:W-:-:S06]  /*1a70*/  UISETP.GT.AND UP0, UPT, UR15, UR14, UPT ;  /* 0x0000000e0f00728c */ /* 0x000fcc000bf04270 */
[----:B--2---:R1:W2:Y:S03]  /*1a80*/  SYNCS.PHASECHK.TRANS64.TRYWAIT P0, [UR8+0x18], R2 ;  /* 0x00001802ff0075a7 */ /* 0x0042a60008001108 */
[----:B------:R-:W-:Y:S05]  /*1a90*/  BRA.U !UP0, `(.L_x_26) ;  /* 0x0000000108d47547 */ /* 0x000fea000b800000 */
[----:B------:R-:W-:Y:S01]  /*1aa0*/  UIADD3 UR21, UPT, UPT, UR7, UR29, URZ ;  /* 0x0000001d07157290 */ /* 0x000fe2000fffe0ff */
[----:B------:R-:W-:-:S11]  /*1ab0*/  UMOV UR42, UR6 ;  /* 0x00000006002a7c82 */ /* 0x000fd60008000000 */
.L_x_31:
[----:B-1----:R-:W-:Y:S01]  /*1ac0*/  ULEA UR33, UR42, UR4, 0x3 ;  /* 0x000000042a217291 */ /* 0x002fe2000f8e18ff */
[----:B--2---:R-:W-:Y:S01]  /*1ad0*/  @!P5 MOV R3, 0xc000 ;  /* 0x0000c0000003d802 */ /* 0x004fe20000000f00 */
[----:B--2---:R-:W-:Y:S10]  /*1ae0*/  @P0 BRA `(.L_x_27) ;  /* 0x00000000000c0947 */ /* 0x004ff40003800000 */
[----:B------:R-:W-:-:S04]  /*1af0*/  SHF.L.U32 R4, R17, 0x1f, RZ ;  /* 0x0000001f11047819 */ /* 0x000fc800000006ff */
[----:B------:R-:W2:Y:S02]  /*1b00*/  SYNCS.PHASECHK.TRANS64.TRYWAIT P0, [UR33+0x18], R4 ;  /* 0x00001804ff0075a7 */ /* 0x000ea40008001121 */
[----:B--2---:R-:W-:Y:S05]  /*1b10*/  @!P0 BRA `(.L_x_28) ;  /* 0x0000006800988947 */ /* 0x004fea0003800000 */
.L_x_27:
[----:B------:R2:W-:Y:S01]  /*1b20*/  @!P5 SYNCS.ARRIVE.TRANS64 RZ, [UR33], R3 ;  /* 0x00000003ffffd9a7 */ /* 0x0005e20008000021 */
[----:B------:R-:W-:Y:S04]  /*1b30*/  BSSY.RECONVERGENT B0, `(.L_x_29) ;  /* 0x0000003000007945 */ /* 0x000fe80003800200 */
[----:B------:R-:W-:Y:S05]  /*1b40*/  @P4 BRA `(.L_x_30) ;  /* 0x0000000000044947 */ /* 0x000fea0003800000 */
[----:B------:R-:W-:Y:S05]  /*1b50*/  BPT.TRAP 0x1 ;  /* 0x000000040000795c */ /* 0x000fea0000300000 */
.L_x_30:
[----:B------:R-:W-:Y:S05]  /*1b60*/  BSYNC.RECONVERGENT B0 ;  /* 0x0000000000007941 */ /* 0x000fea0003800200 */
.L_x_29:
        /* <DEDUP_REMOVED lines=32> */
[----:B------:R-:W-:Y:S01]  /*1d70*/  UMOV UR10, UR26 ;  /* 0x0000001a000a7c82 */ /* 0x000fe20008000000 */
[----:B------:R-:W-:Y:S01]  /*1d80*/  UIADD3 UR29, UPT, UPT, UR29, 0x1, URZ ;  /* 0x000000011d1d7890 */ /* 0x000fe2000fffe0ff */
[----:B------:R1:W-:Y:S01]  /*1d90*/  UTMALDG.3D [UR24], [UR40], desc[UR30] ;  /* 0x00001e18280075b4 */ /* 0x0003e20008011000 */
[----:B------:R-:W-:-:S02]  /*1da0*/  UMOV UR42, UR6 ;  /* 0x00000006002a7c82 */ /* 0x000fc40008000000 */
[----:B------:R-:W-:Y:S01]  /*1db0*/  UISETP.NE.AND UP0, UPT, UR29, UR21, UPT ;  /* 0x000000151d00728c */ /* 0x000fe2000bf05270 */
[----:B------:R1:W-:Y:S01]  /*1dc0*/  UTMALDG.3D [UR16], [UR38], desc[UR30] ;  /* 0x00001e10260075b4 */ /* 0x0003e20008011000 */
[----:B------:R1:W-:Y:S07]  /*1dd0*/  UTMALDG.3D [UR8], [UR38], desc[UR30] ;  /* 0x00001e08260075b4 */ /* 0x0003ee0008011000 */
[----:B------:R-:W-:Y:S05]  /*1de0*/  BRA.U UP0, `(.L_x_31) ;  /* 0xfffffffd00347547 */ /* 0x000fea000b83ffff */
.L_x_26:
[C---:B-1----:R-:W-:Y:S01]  /*1df0*/  LEA R2, R16.reuse, UR4, 0x3 ;  /* 0x0000000410027c11 */ /* 0x042fe2000f8e18ff */
[----:B------:R-:W-:Y:S01]  /*1e00*/  NOP ;  /* 0x0000000000007918 */ /* 0x000fe20000000000 */
[----:B--2---:R-:W-:Y:S02]  /*1e10*/  SHF.L.U32 R3, R13, 0x1f, RZ ;  /* 0x0000001f0d037819 */ /* 0x004fe400000006ff */
[----:B------:R-:W-:Y:S02]  /*1e20*/  LEA R4, R16, UR4, 0x4 ;  /* 0x0000000410047c11 */ /* 0x000fe4000f8e20ff */
[----:B------:R-:W1:Y:S02]  /*1e30*/  SYNCS.PHASECHK.TRANS64.TRYWAIT P0, [R2+URZ+0x80], R3 ;  /* 0x00008003020075a7 */ /* 0x000e6400080011ff */
[----:B-1----:R-:W-:Y:S05]  /*1e40*/  @!P0 BRA `(.L_x_32) ;  /* 0x0000006400e48947 */ /* 0x002fea0003800000 */
.L_x_133:
[----:B------:R-:W2:Y:S01]  /*1e50*/  LDS.128 R4, [R4+0x110] ;  /* 0x0001100004047984 */ /* 0x000ea20000000c00 */
[----:B---3--:R-:W-:Y:S01]  /*1e60*/  ISETP.GE.AND P0, PT, R26, 0x1, PT ;  /* 0x000000011a00780c */ /* 0x008fe20003f06270 */
[----:B-1----:R-:W-:Y:S01]  /*1e70*/  VIADD R2, R2, 0x90 ;  /* 0x0000009002027836 */ /* 0x002fe20000000000 */
[----:B------:R-:W-:Y:S01]  /*1e80*/  @!PT LDS RZ, [RZ] ;  /* 0x00000000fffff984 */ /* 0x000fe20000000800 */
[----:B------:R-:W-:Y:S01]  /*1e90*/  @!PT LDS RZ, [RZ] ;  /* 0x00000000fffff984 */ /* 0x000fe20000000800 */
[----:B------:R-:W-:Y:S01]  /*1ea0*/  @!PT LDS RZ, [RZ] ;  /* 0x00000000fffff984 */ /* 0x000fe20000000800 */
[----:B------:R-:W-:Y:S01]  /*1eb0*/  @!PT LDS RZ, [RZ] ;  /* 0x00000000fffff984 */ /* 0x000fe20000000800 */
[----:B------:R1:W-:Y:S06]  /*1ec0*/  MEMBAR.ALL.CTA ;  /* 0x0000000000007992 */ /* 0x0003ec0000008000 */
[----:B-1----:R-:W1:Y:S01]  /*1ed0*/  FENCE.VIEW.ASYNC.S ;  /* 0x00000000000073c6 */ /* 0x002e620000000000 */
[----:B------:R-:W-:-:S04]  /*1ee0*/  PRMT R2, RZ, 0x654, R2 ;  /* 0x00000654ff027816 */ /* 0x000fc80000000002 */
[----:B-1----:R1:W-:Y:S01]  /*1ef0*/  SYNCS.ARRIVE.TRANS64.RED.A1T0 RZ, [R2+URZ], RZ ;  /* 0x000000ff02ff79a7 */ /* 0x0023e200081004ff */
[----:B--2---:R-:W-:-:S13]  /*1f00*/  LOP3.LUT P2, RZ, R6, 0x1, RZ, 0xc0, !PT ;  /* 0x0000000106ff7812 */ /* 0x004fda000784c0ff */
[----:B------:R-:W-:Y:S01]  /*1f10*/  @P2 SHF.R.U32.HI R3, RZ, 0x10, R5 ;  /* 0x00000010ff032819 */ /* 0x000fe20000011605 */
[----:B------:R-:W-:Y:S01]  /*1f20*/  VOTEU.ANY UP0, P2 ;  /* 0x0000000000ff7886 */ /* 0x000fe20001000100 */
[----:B------:R-:W-:Y:S02]  /*1f30*/  @P2 MOV R10, R4 ;  /* 0x00000004000a2202 */ /* 0x000fe40000000f00 */
[----:B------:R-:W-:Y:S02]  /*1f40*/  @P2 R2UR.BROADCAST UR8, R3 ;  /* 0x00000000030822ca */ /* 0x000fe400008e0000 */
[----:B------:R-:W-:-:S11]  /*1f50*/  @P2 LOP3.LUT R9, R5, 0xffff, RZ, 0xc0, !PT ;  /* 0x0000ffff05092812 */ /* 0x000fd600078ec0ff */
[----:B------:R-:W-:Y:S01]  /*1f60*/  @UP0 UMOV UR36, UR8 ;  /* 0x0000000800240c82 */ /* 0x000fe20008000000 */
[----:B-1----:R-:W-:Y:S05]  /*1f70*/  @!P0 BRA `(.L_x_33) ;  /* 0x0000000000b88947 */ /* 0x002fea0003800000 */
[----:B------:R-:W4:Y:S01]  /*1f80*/  LDC.64 R4, c[0x0][0xb18] ;  /* 0x0002c600ff047b82 */ /* 0x000f220000000a00 */
[----:B------:R-:W-:-:S07]  /*1f90*/  ISETP.NE.AND P3, PT, R26, 0x1, PT ;  /* 0x000000011a00780c */ /* 0x000fce0003f65270 */
[----:B------:R-:W1:Y:S08]  /*1fa0*/  LDC.64 R6, c[0x0][0xb10] ;  /* 0x0002c400ff067b82 */ /* 0x000e700000000a00 */
[----:B------:R-:W2:Y:S08]  /*1fb0*/  LDC R14, c[0x0][0xb20] ;  /* 0x0002c800ff0e7b82 */ /* 0x000eb00000000800 */
[----:B------:R-:W3:Y:S01]  /*1fc0*/  LDC R15, c[0x0][0xb0c] ;  /* 0x0002c300ff0f7b82 */ /* 0x000ee20000000800 */
[----:B----4-:R-:W-:Y:S01]  /*1fd0*/  IMAD.HI.U32 R19, R0, R5, RZ ;  /* 0x0000000500137227 */ /* 0x010fe200078e00ff */
[----:B------:R-:W-:-:S03]  /*1fe0*/  ISETP.NE.AND P0, PT, R4, 0x1, PT ;  /* 0x000000010400780c */ /* 0x000fc60003f05270 */
[----:B------:R-:W-:-:S03]  /*1ff0*/  IMAD.HI.U32 R5, R9, R5, RZ ;  /* 0x0000000509057227 */ /* 0x000fc600078e00ff */
[----:B------:R-:W4:Y:S01]  /*2000*/  LDC.64 R2, c[0x0][0xb28] ;  /* 0x0002ca00ff027b82 */ /* 0x000f220000000a00 */
[----:B-1----:R-:W-:-:S04]  /*2010*/  IMAD.HI.U32 R20, R8, R6, RZ ;  /* 0x0000000608147227 */ /* 0x002fc800078e00ff */
[----:B------:R-:W-:Y:S01]  /*2020*/  IMAD.HI.U32 R21, R10, R6, RZ ;  /* 0x000000060a157227 */ /* 0x000fe200078e00ff */
[----:B------:R-:W-:Y:S02]  /*2030*/  SHF.R.U32.HI R20, RZ, R7, R20 ;  /* 0x00000007ff147219 */ /* 0x000fe40000011614 */
[-C--:B--2---:R-:W-:Y:S02]  /*2040*/  SHF.R.U32.HI R19, RZ, R14.reuse, R19 ;  /* 0x0000000eff137219 */ /* 0x084fe40000011613 */
[----:B------:R-:W-:Y:S02]  /*2050*/  SHF.R.U32.HI R5, RZ, R14, R5 ;  /* 0x0000000eff057219 */ /* 0x000fe40000011605 */
[----:B------:R-:W-:Y:S02]  /*2060*/  SEL R19, R0, R19, !P0 ;  /* 0x0000001300137207 */ /* 0x000fe40004000000 */
[----:B------:R-:W-:Y:S02]  /*2070*/  SHF.R.U32.HI R21, RZ, R7, R21 ;  /* 0x00000007ff157219 */ /* 0x000fe40000011615 */
[----:B---3--:R-:W-:-:S02]  /*2080*/  ISETP.NE.AND P1, PT, R15, 0x1, PT ;  /* 0x000000010f00780c */ /* 0x008fc40003f25270 */
[----:B------:R-:W-:Y:S02]  /*2090*/  SEL R5, R9, R5, !P0 ;  /* 0x0000000509057207 */ /* 0x000fe40004000000 */
[----:B------:R-:W-:Y:S02]  /*20a0*/  SEL R20, R8, R20, !P1 ;  /* 0x0000001408147207 */ /* 0x000fe40004800000 */
[----:B------:R-:W-:Y:S01]  /*20b0*/  SEL R21, R10, R21, !P1 ;  /* 0x000000150a157207 */ /* 0x000fe20004800000 */
[----:B----4-:R-:W-:-:S04]  /*20c0*/  IMAD.HI.U32 R18, R19, R2, RZ ;  /* 0x0000000213127227 */ /* 0x010fc800078e00ff */
        /* <DEDUP_REMOVED lines=10> */
[----:B------:R-:W-:-:S04]  /*2170*/  @!P0 IMAD.HI.U32 R7, R21, R2, RZ ;  /* 0x0000000215078227 */ /* 0x000fc800078e00ff */
[----:B------:R-:W-:Y:S01]  /*2180*/  IMAD.MOV R2, RZ, RZ, -R6 ;  /* 0x000000ffff027224 */ /* 0x000fe200078e0a06 */
[----:B------:R-:W-:Y:S02]  /*2190*/  @!P0 SHF.R.U32.HI R3, RZ, R3, R7 ;  /* 0x00000003ff038219 */ /* 0x000fe40000011607 */
[----:B------:R-:W-:Y:S01]  /*21a0*/  IADD3 R7, PT, PT, -R5, RZ, RZ ;  /* 0x000000ff05077210 */ /* 0x000fe20007ffe1ff */
[----:B------:R-:W-:Y:S01]  /*21b0*/  IMAD R2, R26, R2, R5 ;  /* 0x000000021a027224 */ /* 0x000fe200078e0205 */
        /* <DEDUP_REMOVED lines=10> */
.L_x_33:
[----:B------:R-:W1:Y:S02]  /*2260*/  LDCU UR8, c[0x0][0xb30] ;  /* 0x00016600ff0877ac */ /* 0x000e640008000800 */
[----:B-1----:R-:W-:-:S09]  /*2270*/  UISETP.NE.AND UP0, UPT, UR8, 0x1, UPT ;  /* 0x000000010800788c */ /* 0x002fd2000bf05270 */
[----:B------:R-:W-:Y:S05]  /*2280*/  BRA.U UP0, `(.L_x_34) ;  /* 0x0000000100407547 */ /* 0x000fea000b800000 */
[----:B------:R-:W1:Y:S08]  /*2290*/  LDC.64 R4, c[0x0][0xb10] ;  /* 0x0002c400ff047b82 */ /* 0x000e700000000a00 */
[----:B------:R-:W2:Y:S08]  /*22a0*/  LDC.64 R2, c[0x0][0xb18] ;  /* 0x0002c600ff027b82 */ /* 0x000eb00000000a00 */
[----:B------:R-:W3:Y:S08]  /*22b0*/  LDC R6, c[0x0][0xb20] ;  /* 0x0002c800ff067b82 */ /* 0x000ef00000000800 */
[----:B------:R-:W4:Y:S01]  /*22c0*/  LDC R7, c[0x0][0xb0c] ;  /* 0x0002c300ff077b82 */ /* 0x000f220000000800 */
[----:B-1----:R-:W-:-:S05]  /*22d0*/  IMAD.HI.U32 R4, R10, R4, RZ ;  /* 0x000000040a047227 */ /* 0x002fca00078e00ff */
[----:B------:R-:W-:Y:S01]  /*22e0*/  SHF.R.U32.HI R4, RZ, R5, R4 ;  /* 0x00000005ff047219 */ /* 0x000fe20000011604 */
[----:B--2---:R-:W-:Y:S01]  /*22f0*/  IMAD.HI.U32 R3, R9, R3, RZ ;  /* 0x0000000309037227 */ /* 0x004fe200078e00ff */
[----:B------:R-:W-:-:S04]  /*2300*/  ISETP.NE.AND P0, PT, R2, 0x1, PT ;  /* 0x000000010200780c */ /* 0x000fc80003f05270 */
[----:B---3--:R-:W-:-:S04]  /*2310*/  SHF.R.U32.HI R3, RZ, R6, R3 ;  /* 0x00000006ff037219 */ /* 0x008fc80000011603 */
[----:B------:R-:W-:Y:S02]  /*2320*/  SEL R3, R9, R3, !P0 ;  /* 0x0000000309037207 */ /* 0x000fe40004000000 */
[----:B----4-:R-:W-:-:S04]  /*2330*/  ISETP.NE.AND P1, PT, R7, 0x1, PT ;  /* 0x000000010700780c */ /* 0x010fc80003f25270 */
[----:B------:R-:W-:-:S05]  /*2340*/  SEL R4, R10, R4, !P1 ;  /* 0x000000040a047207 */ /* 0x000fca0004800000 */
[----:B------:R-:W-:Y:S02]  /*2350*/  IMAD.IADD R5, R3, 0x1, -R4 ;  /* 0x0000000103057824 */ /* 0x000fe400078e0a04 */
[----:B------:R-:W-:Y:S02]  /*2360*/  IMAD.IADD R3, R4, 0x1, -R3 ;  /* 0x0000000104037824 */ /* 0x000fe400078e0a03 */
[----:B------:R-:W-:Y:S02]  /*2370*/  IMAD R10, R5, R7, R10 ;  /* 0x00000007050a7224 */ /* 0x000fe400078e020a */
[----:B------:R-:W-:-:S07]  /*2380*/  IMAD R9, R3, R2, R9 ;  /* 0x0000000203097224 */ /* 0x000fce00078e0209 */
.L_x_34:
[----:B------:R-:W-:Y:S01]  /*2390*/  VIADD R16, R16, 0x1 ;  /* 0x0000000110107836 */ /* 0x000fe20000000000 */
[----:B------:R-:W-:Y:S01]  /*23a0*/  PLOP3.LUT P1, PT, PT, PT, PT, 0x80, 0x8 ;  /* 0x000000000008781c */ /* 0x000fe20003f2f070 */
[----:B------:R-:W-:Y:S02]  /*23b0*/  IMAD.IADD R15, R10, 0x1, R63 ;  /* 0x000000010a0f7824 */ /* 0x000fe400078e023f */
[----:B------:R-:W-:Y:S01]  /*23c0*/  IMAD.IADD R14, R9, 0x1, R62 ;  /* 0x00000001090e7824 */ /* 0x000fe200078e023e */
[----:B------:R-:W-:-:S04]  /*23d0*/  ISETP.NE.AND P0, PT, R16, 0x2, PT ;  /* 0x000000021000780c */ /* 0x000fc80003f05270 */
[----:B------:R-:W-:Y:S02]  /*23e0*/  SEL R2, RZ, 0x1, P0 ;  /* 0x00000001ff027807 */ /* 0x000fe40000000000 */
[----:B------:R-:W-:Y:S02]  /*23f0*/  SEL R16, R16, RZ, P0 ;  /* 0x000000ff10107207 */ /* 0x000fe40000000000 */
[----:B------:R-:W-:Y:S01]  /*2400*/  LOP3.LUT R13, R13, R2, RZ, 0x3c, !PT ;  /* 0x000000020d0d7212 */ /* 0x000fe200078e3cff */
[----:B------:R-:W-:Y:S06]  /*2410*/  @P2 BRA `(.L_x_35) ;  /* 0xfffffff000402947 */ /* 0x000fec000383ffff */
[----:B------:R-:W-:Y:S01]  /*2420*/  UIADD3 UR4, UPT, UPT, UR4, 0x18, URZ ;  /* 0x0000001804047890 */ /* 0x000fe2000fffe0ff */
[----:B------:R-:W-:-:S03]  /*2430*/  SHF.L.U32 R2, R17, 0x1f, RZ ;  /* 0x0000001f11027819 */ /* 0x000fc600000006ff */
[----:B------:R-:W-:-:S09]  /*2440*/  ULEA UR5, UR6, UR4, 0x3 ;  /* 0x0000000406057291 */ /* 0x000fd2000f8e18ff */
[----:B------:R-:W1:Y:S02]  /*2450*/  SYNCS.PHASECHK.TRANS64.TRYWAIT P0, [UR5], R2 ;  /* 0x00000002ff0075a7 */ /* 0x000e640008001105 */
[----:B-1----:R-:W-:Y:S05]  /*2460*/  @!P0 BRA `(.L_x_36) ;  /* 0x0000006000708947 */ /* 0x002fea0003800000 */
.L_x_135:
[----:B------:R-:W-:-:S04]  /*2470*/  UIADD3 UR6, UPT, UPT, UR6, 0x1, URZ ;  /* 0x0000000106067890 */ /* 0x000fc8000fffe0ff */
[----:B------:R-:W-:-:S04]  /*2480*/  UISETP.NE.AND UP0, UPT, UR6, 0x3, UPT ;  /* 0x000000030600788c */ /* 0x000fc8000bf05270 */
[----:B------:R-:W-:Y:S02]  /*2490*/  USEL UR7, URZ, 0x1, UP0 ;  /* 0x00000001ff077887 */ /* 0x000fe40008000000 */
[----:B------:R-:W-:-:S04]  /*24a0*/  USEL UR6, UR6, URZ, UP0 ;  /* 0x000000ff06067287 */ /* 0x000fc80008000000 */
[----:B------:R-:W-:Y:S01]  /*24b0*/  ULEA UR5, UR6, UR4, 0x3 ;  /* 0x0000000406057291 */ /* 0x000fe2000f8e18ff */
[----:B------:R-:W-:-:S04]  /*24c0*/  LOP3.LUT R17, R17, UR7, RZ, 0x3c, !PT ;  /* 0x0000000711117c12 */ /* 0x000fc8000f8e3cff */
[----:B-1----:R-:W-:-:S04]  /*24d0*/  SHF.L.U32 R2, R17, 0x1f, RZ ;  /* 0x0000001f11027819 */ /* 0x002fc800000006ff */
[----:B------:R-:W1:Y:S02]  /*24e0*/  SYNCS.PHASECHK.TRANS64.TRYWAIT P0, [UR5], R2 ;  /* 0x00000002ff0075a7 */ /* 0x000e640008001105 */
[----:B-1----:R-:W-:Y:S05]  /*24f0*/  @!P0 BRA `(.L_x_37) ;  /* 0x0000006000648947 */ /* 0x002fea0003800000 */
.L_x_137:
[----:B------:R-:W-:-:S04]  /*2500*/  UIADD3 UR6, UPT, UPT, UR6, 0x1, URZ ;  /* 0x0000000106067890 */ /* 0x000fc8000fffe0ff */
[----:B------:R-:W-:-:S04]  /*2510*/  UISETP.NE.AND UP0, UPT, UR6, 0x3, UPT ;  /* 0x000000030600788c */ /* 0x000fc8000bf05270 */
[----:B------:R-:W-:Y:S02]  /*2520*/  USEL UR5, URZ, 0x1, UP0 ;  /* 0x00000001ff057887 */ /* 0x000fe40008000000 */
[----:B------:R-:W-:-:S04]  /*2530*/  USEL UR6, UR6, URZ, UP0 ;  /* 0x000000ff06067287 */ /* 0x000fc80008000000 */
[----:B------:R-:W-:Y:S01]  /*2540*/  ULEA UR6, UR6, UR4, 0x3 ;  /* 0x0000000406067291 */ /* 0x000fe2000f8e18ff */
[----:B-1----:R-:W-:-:S04]  /*2550*/  LOP3.LUT R2, R17, UR5, RZ, 0x3c, !PT ;  /* 0x0000000511027c12 */ /* 0x002fc8000f8e3cff */
[----:B------:R-:W-:Y:S01]  /*2560*/  SHF.L.U32 R2, R2, 0x1f, RZ ;  /* 0x0000001f02027819 */ /* 0x000fe200000006ff */
[----:B----4-:R-:W-:-:S07]  /*2570*/  IMAD.U32 R0, RZ, RZ, UR6 ;  /* 0x00000006ff007e24 */ /* 0x010fce000f8e00ff */
.L_x_38:
[----:B-1----:R1:W2:Y:S02]  /*2580*/  SYNCS.PHASECHK.TRANS64.TRYWAIT P0, [R0+URZ], R2 ;  /* 0x00000002000075a7 */ /* 0x0022a400080011ff */
[----:B--2---:R-:W-:Y:S05]  /*2590*/  @!P0 NANOSLEEP.SYNCS 0x989680 ;  /* 0x009896800000895d */ /* 0x004fea0003900000 */
[----:B------:R-:W2:Y:S02]  /*25a0*/  @!P0 SYNCS.PHASECHK.TRANS64 P0, [R0+URZ], R2 ;  /* 0x00000002000085a7 */ /* 0x000ea400080010ff */
[----:B--2---:R-:W-:Y:S05]  /*25b0*/  @P0 EXIT ;  /* 0x000000000000094d */ /* 0x004fea0003800000 */
[----:B------:R-:W-:Y:S05]  /*25c0*/  BRA `(.L_x_38) ;  /* 0xfffffffc00ec7947 */ /* 0x000fea000383ffff */
.L_x_17:
[----:B------:R-:W-:-:S04]  /*25d0*/  UISETP.NE.AND UP1, UPT, UR37, URZ, UPT ;  /* 0x000000ff2500728c */ /* 0x000fc8000bf25270 */
[----:B------:R-:W-:-:S09]  /*25e0*/  UISETP.NE.OR UP1, UPT, UR8, 0x1, UP1 ;  /* 0x000000010800788c */ /* 0x000fd20008f25670 */
[----:B------:R-:W-:Y:S05]  /*25f0*/  BRA.U UP1, `(.L_x_39) ;  /* 0x0000000501487547 */ /* 0x000fea000b800000 */
[----:B------:R-:W-:Y:S01]  /*2600*/  ISETP.NE.AND P2, PT, R2, RZ, PT ;  /* 0x000000ff0200720c */ /* 0x000fe20003f45270 */
[----:B------:R-:W-:Y:S01]  /*2610*/  IMAD.MOV.U32 R12, RZ, RZ, 0x1 ;  /* 0x00000001ff0c7424 */ /* 0x000fe200078e00ff */
[----:B------:R-:W-:Y:S02]  /*2620*/  CS2R R10, SRZ ;  /* 0x00000000000a7805 */ /* 0x000fe4000001ff00 */
[----:B------:R-:W-:Y:S01]  /*2630*/  CS2R R8, SRZ ;  /* 0x0000000000087805 */ /* 0x000fe2000001ff00 */
[----:B------:R-:W-:Y:S01]  /*2640*/  UMOV UR4, 0x400 ;  /* 0x0000040000047882 */ /* 0x000fe20000000000 */
[----:B------:R-:W-:Y:S01]  /*2650*/  UMOV UR6, URZ ;  /* 0x000000ff00067c82 */ /* 0x000fe20008000000 */
[----:B------:R-:W-:-:S12]  /*2660*/  ULEA UR37, UR37, UR4, 0x18 ;  /* 0x0000000425257291 */ /* 0x000fd8000f8ec0ff */
.L_x_43:
[----:B------:R-:W-:Y:S02]  /*2670*/  LEA R0, R8, UR37, 0x3 ;  /* 0x0000002508007c11 */ /* 0x000fe4000f8e18ff */
[----:B------:R-:W-:-:S03]  /*2680*/  SHF.L.U32 R4, R9, 0x1f, RZ ;  /* 0x0000001f09047819 */ /* 0x000fc600000006ff */
[----:B------:R-:W-:Y:S01]  /*2690*/  VIADD R5, R0, 0xf0 ;  /* 0x000000f000057836 */ /* 0x000fe20000000000 */
[----:B------:R-:W1:Y:S02]  /*26a0*/  SYNCS.PHASECHK.TRANS64.TRYWAIT P0, [R0+URZ+0xe0], R4 ;  /* 0x0000e004000075a7 */ /* 0x000e6400080011ff */
[----:B-1----:R-:W-:Y:S05]  /*26b0*/  @!P0 BRA `(.L_x_40) ;  /* 0x00000060000c8947 */ /* 0x002fea0003800000 */
.L_x_138:
[----:B------:R-:W-:Y:S01]  /*26c0*/  ULEA UR5, UR6, UR37, 0x3 ;  /* 0x0000002506057291 */ /* 0x000fe2000f8e18ff */
[----:B-1----:R-:W-:Y:S01]  /*26d0*/  PRMT R0, RZ, 0x654, R5 ;  /* 0x00000654ff007816 */ /* 0x002fe20000000005 */
[----:B------:R-:W-:Y:S01]  /*26e0*/  @!P2 IMAD.MOV.U32 R4, RZ, RZ, 0x10 ;  /* 0x00000010ff04a424 */ /* 0x000fe200078e00ff */
[----:B------:R-:W-:Y:S01]  /*26f0*/  SHF.L.U32 R5, R12, 0x1f, RZ ;  /* 0x0000001f0c057819 */ /* 0x000fe200000006ff */
[----:B------:R-:W-:Y:S01]  /*2700*/  UIADD3 UR4, UPT, UPT, UR5, 0x80, URZ ;  /* 0x0000008005047890 */ /* 0x000fe2000fffe0ff */
[----:B------:R1:W-:Y:S05]  /*2710*/  SYNCS.ARRIVE.TRANS64.RED.A1T0 RZ, [R0+URZ], RZ ;  /* 0x000000ff00ff79a7 */ /* 0x0003ea00081004ff */
[----:B------:R-:W-:Y:S01]  /*2720*/  IMAD.U32 R6, RZ, RZ, UR4 ;  /* 0x00000004ff067e24 */ /* 0x000fe2000f8e00ff */
[----:B------:R-:W2:Y:S04]  /*2730*/  SYNCS.PHASECHK.TRANS64.TRYWAIT P0, [UR5+0x90], R5 ;  /* 0x00009005ff0075a7 */ /* 0x000ea80008001105 */
[----:B------:R-:W-:Y:S01]  /*2740*/  PRMT R6, R2, 0x654, R6 ;  /* 0x0000065402067816 */ /* 0x000fe20000000006 */
[----:B-12---:R-:W-:Y:S06]  /*2750*/  @!P0 BRA `(.L_x_41) ;  /* 0x0000005c00f88947 */ /* 0x006fec0003800000 */
.L_x_140:
[----:B------:R-:W-:Y:S01]  /*2760*/  ULEA UR4, UR6, UR37, 0x4 ;  /* 0x0000002506047291 */ /* 0x000fe2000f8e20ff */
[----:B------:R-:W-:Y:S01]  /*2770*/  SEL R3, R6, R3, !P2 ;  /* 0x0000000306037207 */ /* 0x000fe20005000000 */
[----:B------:R-:W-:Y:S01]  /*2780*/  UIADD3 UR5, UPT, UPT, UR5, 0x80, URZ ;  /* 0x0000008005057890 */ /* 0x000fe2000fffe0ff */
[----:B-1----:R-:W-:Y:S01]  /*2790*/  LEA R0, R11, UR37, 0x3 ;  /* 0x000000250b007c11 */ /* 0x002fe2000f8e18ff */
[----:B------:R-:W-:Y:S01]  /*27a0*/  UIADD3 UR4, UPT, UPT, UR4, 0x110, URZ ;  /* 0x0000011004047890 */ /* 0x000fe2000fffe0ff */
[----:B------:R1:W-:Y:S01]  /*27b0*/  @!P2 SYNCS.ARRIVE.TRANS64.RED RZ, [R3+URZ], R4 ;  /* 0x0000000403ffa9a7 */ /* 0x0003e200080004ff */
[----:B------:R-:W-:Y:S01]  /*27c0*/  UIADD3 UR6, UPT, UPT, UR6, 0x1, URZ ;  /* 0x0000000106067890 */ /* 0x000fe2000fffe0ff */
[----:B------:R-:W-:-:S03]  /*27d0*/  VIADD R8, R8, 0x1 ;  /* 0x0000000108087836 */ /* 0x000fc60000000000 */
[----:B------:R-:W-:Y:S02]  /*27e0*/  UISETP.NE.AND UP0, UPT, UR6, 0x2, UPT ;  /* 0x000000020600788c */ /* 0x000fe4000bf05270 */
[----:B------:R-:W-:Y:S01]  /*27f0*/  ISETP.NE.AND P0, PT, R8, 0x2, PT ;  /* 0x000000020800780c */ /* 0x000fe20003f05270 */
[----:B------:R-:W-:Y:S06]  /*2800*/  UGETNEXTWORKID.BROADCAST [UR4], [UR5] ;  /* 0x00000000040073ca */ /* 0x000fec0008000100 */
[----:B------:R-:W-:Y:S02]  /*2810*/  USEL UR4, URZ, 0x1, UP0 ;  /* 0x00000001ff047887 */ /* 0x000fe40008000000 */
[----:B------:R-:W-:-:S04]  /*2820*/  USEL UR6, UR6, URZ, UP0 ;  /* 0x000000ff06067287 */ /* 0x000fc80008000000 */
[----:B------:R-:W-:Y:S02]  /*2830*/  LOP3.LUT R12, R12, UR4, RZ, 0x3c, !PT ;  /* 0x000000040c0c7c12 */ /* 0x000fe4000f8e3cff */
[----:B-1----:R-:W-:-:S04]  /*2840*/  SHF.L.U32 R4, R10, 0x1f, RZ ;  /* 0x0000001f0a047819 */ /* 0x002fc800000006ff */
[----:B------:R-:W1:Y:S02]  /*2850*/  SYNCS.PHASECHK.TRANS64.TRYWAIT P1, [R0+URZ+0x80], R4 ;  /* 0x00008004000075a7 */ /* 0x000e6400080211ff */
[----:B-1----:R-:W-:Y:S05]  /*2860*/  @!P1 BRA `(.L_x_42) ;  /* 0x0000005c00cc9947 */ /* 0x002fea0003800000 */
.L_x_141:
[C---:B-1----:R-:W-:Y:S01]  /*2870*/  LEA R4, R11.reuse, UR37, 0x4 ;  /* 0x000000250b047c11 */ /* 0x042fe2000f8e20ff */
[----:B------:R-:W-:Y:S01]  /*2880*/  VIADD R0, R0, 0x90 ;  /* 0x0000009000007836 */ /* 0x000fe20000000000 */
[----:B------:R-:W-:Y:S01]  /*2890*/  SEL R8, R8, RZ, P0 ;  /* 0x000000ff08087207 */ /* 0x000fe20000000000 */
[----:B------:R-:W-:-:S03]  /*28a0*/  VIADD R11, R11, 0x1 ;  /* 0x000000010b0b7836 */ /* 0x000fc60000000000 */
[----:B------:R-:W1:Y:S01]  /*28b0*/  LDS.128 R4, [R4+0x110] ;  /* 0x0001100004047984 */ /* 0x000e620000000c00 */
[----:B------:R-:W-:Y:S02]  /*28c0*/  PRMT R0, RZ, 0x654, R0 ;  /* 0x00000654ff007816 */ /* 0x000fe40000000000 */
[C---:B------:R-:W-:Y:S01]  /*28d0*/  ISETP.NE.AND P1, PT, R11.reuse, 0x2, PT ;  /* 0x000000020b00780c */ /* 0x040fe20003f25270 */
[----:B------:R-:W-:Y:S01]  /*28e0*/  @!PT LDS RZ, [RZ] ;  /* 0x00000000fffff984 */ /* 0x000fe20000000800 */
[----:B------:R-:W-:Y:S01]  /*28f0*/  @!PT LDS RZ, [RZ] ;  /* 0x00000000fffff984 */ /* 0x000fe20000000800 */
[----:B------:R-:W-:Y:S01]  /*2900*/  @!PT LDS RZ, [RZ] ;  /* 0x00000000fffff984 */ /* 0x000fe20000000800 */
[----:B------:R-:W-:Y:S01]  /*2910*/  @!PT LDS RZ, [RZ] ;  /* 0x00000000fffff984 */ /* 0x000fe20000000800 */
[----:B------:R2:W-:Y:S06]  /*2920*/  MEMBAR.ALL.CTA ;  /* 0x0000000000007992 */ /* 0x0005ec0000008000 */
[----:B--2---:R-:W2:Y:S01]  /*2930*/  FENCE.VIEW.ASYNC.S ;  /* 0x00000000000073c6 */ /* 0x004ea20000000000 */
[----:B------:R-:W-:Y:S01]  /*2940*/  SEL R11, R11, RZ, P1 ;  /* 0x000000ff0b0b7207 */ /* 0x000fe20000800000 */
[----:B--2---:R2:W-:Y:S01]  /*2950*/  SYNCS.ARRIVE.TRANS64.RED.A1T0 RZ, [R0+URZ], RZ ;  /* 0x000000ff00ff79a7 */ /* 0x0045e200081004ff */
[----:B-1----:R-:W-:-:S02]  /*2960*/  LOP3.LUT P3, RZ, R6, 0x1, RZ, 0xc0, !PT ;  /* 0x0000000106ff7812 */ /* 0x002fc4000786c0ff */
[----:B------:R-:W-:-:S04]  /*2970*/  SEL R4, RZ, 0x1, P1 ;  /* 0x00000001ff047807 */ /* 0x000fc80000800000 */
[----:B------:R-:W-:Y:S02]  /*2980*/  LOP3.LUT R10, R10, R4, RZ, 0x3c, !PT ;  /* 0x000000040a0a7212 */ /* 0x000fe400078e3cff */
[----:B--2---:R-:W-:-:S04]  /*2990*/  SEL R0, RZ, 0x1, P0 ;  /* 0x00000001ff007807 */ /* 0x004fc80000000000 */
[----:B------:R-:W-:Y:S01]  /*29a0*/  LOP3.LUT R9, R9, R0, RZ, 0x3c, !PT ;  /* 0x0000000009097212 */ /* 0x000fe200078e3cff */
[----:B------:R-:W-:Y:S06]  /*29b0*/  @P3 BRA `(.L_x_43) ;  /* 0xfffffffc002c3947 */ /* 0x000fec000383ffff */
[----:B------:R-:W-:Y:S01]  /*29c0*/  ULEA UR5, UR6, UR37, 0x3 ;  /* 0x0000002506057291 */ /* 0x000fe2000f8e18ff */
[----:B------:R-:W-:-:S08]  /*29d0*/  SHF.L.U32 R2, R12, 0x1f, RZ ;  /* 0x0000001f0c027819 */ /* 0x000fd000000006ff */
[----:B------:R-:W1:Y:S02]  /*29e0*/  SYNCS.PHASECHK.TRANS64 P0, [UR5+0x90], R2 ;  /* 0x00009002ff0075a7 */ /* 0x000e640008001005 */
[----:B-1----:R-:W-:Y:S05]  /*29f0*/  @P0 BRA `(.L_x_44) ;  /* 0x0000000000080947 */ /* 0x002fea0003800000 */
[----:B------:R-:W1:Y:S02]  /*2a00*/  SYNCS.PHASECHK.TRANS64.TRYWAIT P0, [UR5+0x90], R2 ;  /* 0x00009002ff0075a7 */ /* 0x000e640008001105 */
[----:B-1----:R-:W-:Y:S05]  /*2a10*/  @!P0 BRA `(.L_x_45) ;  /* 0x0000005c00748947 */ /* 0x002fea0003800000 */
.L_x_44:
[----:B------:R-:W-:-:S04]  /*2a20*/  UIADD3 UR4, UPT, UPT, UR6, 0x1, URZ ;  /* 0x0000000106047890 */ /* 0x000fc8000fffe0ff */
[----:B------:R-:W-:-:S04]  /*2a30*/  UISETP.NE.AND UP0, UPT, UR4, 0x2, UPT ;  /* 0x000000020400788c */ /* 0x000fc8000bf05270 */
[----:B------:R-:W-:Y:S02]  /*2a40*/  USEL UR7, URZ, 0x1, UP0 ;  /* 0x00000001ff077887 */ /* 0x000fe40008000000 */
[----:B------:R-:W-:-:S04]  /*2a50*/  USEL UR4, UR4, URZ, UP0 ;  /* 0x000000ff04047287 */ /* 0x000fc80008000000 */
[----:B------:R-:W-:Y:S01]  /*2a60*/  ULEA UR4, UR4, UR37, 0x3 ;  /* 0x0000002504047291 */ /* 0x000fe2000f8e18ff */
[----:B-1----:R-:W-:-:S04]  /*2a70*/  LOP3.LUT R2, R12, UR7, RZ, 0x3c, !PT ;  /* 0x000000070c027c12 */ /* 0x002fc8000f8e3cff */
[----:B------:R-:W-:-:S04]  /*2a80*/  SHF.L.U32 R0, R2, 0x1f, RZ ;  /* 0x0000001f02007819 */ /* 0x000fc800000006ff */
[----:B------:R-:W1:Y:S02]  /*2a90*/  SYNCS.PHASECHK.TRANS64 P0, [UR4+0x90], R0 ;  /* 0x00009000ff0075a7 */ /* 0x000e640008001004 */
[----:B-1----:R-:W-:Y:S05]  /*2aa0*/  @P0 EXIT ;  /* 0x000000000000094d */ /* 0x002fea0003800000 */
[----:B------:R-:W-:Y:S02]  /*2ab0*/  SHF.L.U32 R2, R2, 0x1f, RZ ;  /* 0x0000001f02027819 */ /* 0x000fe400000006ff */
[----:B------:R-:W-:-:S07]  /*2ac0*/  MOV R0, UR4 ;  /* 0x0000000400007c02 */ /* 0x000fce0008000f00 */
.L_x_46:
[----:B-1----:R1:W2:Y:S02]  /*2ad0*/  SYNCS.PHASECHK.TRANS64.TRYWAIT P0, [R0+URZ+0x90], R2 ;  /* 0x00009002000075a7 */ /* 0x0022a400080011ff */
[----:B--2---:R-:W-:Y:S05]  /*2ae0*/  @!P0 NANOSLEEP.SYNCS 0x989680 ;  /* 0x009896800000895d */ /* 0x004fea0003900000 */
[----:B------:R-:W2:Y:S02]  /*2af0*/  @!P0 SYNCS.PHASECHK.TRANS64 P0, [R0+URZ+0x90], R2 ;  /* 0x00009002000085a7 */ /* 0x000ea400080010ff */
[----:B--2---:R-:W-:Y:S05]  /*2b00*/  @P0 EXIT ;  /* 0x000000000000094d */ /* 0x004fea0003800000 */
[----:B------:R-:W-:Y:S05]  /*2b10*/  BRA `(.L_x_46) ;  /* 0xfffffffc00ec7947 */ /* 0x000fea000383ffff */
.L_x_39:
[----:B------:R-:W-:-:S09]  /*2b20*/  UISETP.NE.AND UP1, UPT, UR8, URZ, UPT ;  /* 0x000000ff0800728c */ /* 0x000fd2000bf25270 */
[----:B------:R-:W-:Y:S05]  /*2b30*/  BRA.U UP1, `(.L_x_47) ;  /* 0x00000011013c7547 */ /* 0x000fea000b800000 */
[----:B------:R-:W-:Y:S01]  /*2b40*/  UMOV UR4, 0x40 ;  /* 0x0000004000047882 */ /* 0x000fe20000000000 */
[----:B------:R-:W-:Y:S01]  /*2b50*/  NOP ;  /* 0x0000000000007918 */ /* 0x000fe20000000000 */
[----:B------:R-:W-:Y:S01]  /*2b60*/  ULEA UR4, UR37, UR4, 0x18 ;  /* 0x0000000425047291 */ /* 0x000fe2000f8ec0ff */
[----:B------:R-:W-:Y:S02]  /*2b70*/  UMOV UR5, 0x400 ;  /* 0x0000040000057882 */ /* 0x000fe40000000000 */
[----:B------:R-:W-:-:S06]  /*2b80*/  ULEA UR37, UR37, UR5, 0x18 ;  /* 0x0000000525257291 */ /* 0x000fcc000f8ec0ff */
[----:B------:R-:W1:Y:S02]  /*2b90*/  LDS.U8 R0, [UR4+0x1c] ;  /* 0x00001c04ff007984 */ /* 0x000e640008000000 */
[----:B-1----:R-:W-:-:S13]  /*2ba0*/  ISETP.NE.AND P0, PT, R0, RZ, PT ;  /* 0x000000ff0000720c */ /* 0x002fda0003f05270 */
[----:B------:R-:W-:Y:S05]  /*2bb0*/  @P0 BRA `(.L_x_48) ;  /* 0x0000000000580947 */ /* 0x000fea0003800000 */
[----:B------:R-:W-:-:S13]  /*2bc0*/  ELECT P0, URZ, PT ;  /* 0x0000000000ff782f */ /* 0x000fda0003800000 */
[----:B------:R-:W-:Y:S05]  /*2bd0*/  @!P0 BRA `(.L_x_49) ;  /* 0x0000000000608947 */ /* 0x000fea0003800000 */
[----:B------:R-:W-:Y:S01]  /*2be0*/  UMOV UR5, 0x10 ;  /* 0x0000001000057882 */ /* 0x000fe20000000000 */
[----:B------:R-:W-:Y:S01]  /*2bf0*/  HFMA2 R0, -RZ, RZ, 0, 5.9604644775390625e-08 ;  /* 0x00000001ff007431 */ /* 0x000fe200000001ff */
[----:B------:R-:W-:-:S03]  /*2c00*/  MOV R2, 0xffff ;  /* 0x0000ffff00027802 */ /* 0x000fc60000000f00 */
[----:B------:R-:W-:Y:S04]  /*2c10*/  DEPBAR.LE SB1, 0x36 ;  /* 0x00009d800000791a */ /* 0x000fe80000000000 */
[----:B------:R-:W1:Y:S02]  /*2c20*/  UTCATOMSWS.FIND_AND_SET.ALIGN UP0, UR5, UR5 ;  /* 0x00000005000575e3 */ /* 0x000e640008000800 */
[----:B-1----:R-:W-:Y:S01]  /*2c30*/  MOV R3, UR5 ;  /* 0x0000000500037c02 */ /* 0x002fe20008000f00 */
[----:B------:R-:W-:Y:S06]  /*2c40*/  BRA.U UP0, `(.L_x_50) ;  /* 0x0000000100187547 */ /* 0x000fec000b800000 */
.L_x_51:
[----:B------:R-:W-:Y:S05]  /*2c50*/  NANOSLEEP 0x64 ;  /* 0x000000640000795d */ /* 0x000fea0003800000 */
[----:B------:R-:W-:-:S05]  /*2c60*/  UMOV UR5, 0x10 ;  /* 0x0000001000057882 */ /* 0x000fca0000000000 */
[----:B------:R-:W-:Y:S04]  /*2c70*/  DEPBAR.LE SB1, 0x36 ;  /* 0x00009d800000791a */ /* 0x000fe80000000000 */
[----:B------:R-:W1:Y:S02]  /*2c80*/  UTCATOMSWS.FIND_AND_SET.ALIGN UP0, UR5, UR5 ;  /* 0x00000005000575e3 */ /* 0x000e640008000800 */
[----:B-1----:R-:W-:Y:S01]  /*2c90*/  MOV R3, UR5 ;  /* 0x0000000500037c02 */ /* 0x002fe20008000f00 */
[----:B------:R-:W-:Y:S05]  /*2ca0*/  BRA.U !UP0, `(.L_x_51) ;  /* 0xfffffffd08e87547 */ /* 0x000fea000b83ffff */
.L_x_50:
[-C--:B------:R-:W-:Y:S02]  /*2cb0*/  SHF.L.U32 R2, R2, R3.reuse, RZ ;  /* 0x0000000302027219 */ /* 0x080fe400000006ff */
[----:B------:R-:W-:Y:S01]  /*2cc0*/  SHF.L.U32 R0, R0, R3, RZ ;  /* 0x0000000300007219 */ /* 0x000fe200000006ff */
[----:B------:R-:W-:Y:S02]  /*2cd0*/  IMAD.SHL.U32 R3, R3, 0x20, RZ ;  /* 0x0000002003037824 */ /* 0x000fe400078e00ff */
[----:B------:R1:W-:Y:S04]  /*2ce0*/  ATOMS.OR RZ, [UR4+0x14], R2 ;  /* 0x00001402ffff798c */ /* 0x0003e8000b000004 */
[----:B------:R1:W-:Y:S04]  /*2cf0*/  ATOMS.OR RZ, [UR4+0x18], R0 ;  /* 0x00001800ffff798c */ /* 0x0003e8000b000004 */
[----:B------:R1:W-:Y:S01]  /*2d00*/  STS [UR37+0x130], R3 ;  /* 0x00013003ff007988 */ /* 0x0003e20008000825 */
[----:B------:R-:W-:Y:S05]  /*2d10*/  BRA `(.L_x_49) ;  /* 0x0000000000107947 */ /* 0x000fea0003800000 */
.L_x_48:
[----:B------:R-:W-:Y:S02]  /*2d20*/  MOV R0, 0xffffffff ;  /* 0xffffffff00007802 */ /* 0x000fe40000000f00 */
[----:B------:R-:W-:-:S03]  /*2d30*/  MOV R2, 0x2d60 ;  /* 0x00002d6000027802 */ /* 0x000fc60000000f00 */
[----:B------:R1:W-:Y:S04]  /*2d40*/  STS [UR37+0x130], R0 ;  /* 0x00013000ff007988 */ /* 0x0003e80008000825 */
[----:B-1-3-5:R-:W-:Y:S05]  /*2d50*/  CALL.REL.NOINC `($__internal_1_$__cuda_sm10x_tcgen05_guardrail_trap_phase_invalid_during_alloc) ;  /* 0x0000006000bc7944 */ /* 0x02afea0003c00000 */
.L_x_49:
[----:B------:R-:W-:Y:S05]  /*2d60*/  WARPSYNC.ALL ;  /* 0x0000000000007948 */ /* 0x000fea0003800000 */
[----:B------:R-:W2:Y:S01]  /*2d70*/  S2UR UR5, SR_CgaCtaId ;  /* 0x00000000000579c3 */ /* 0x000ea20000008800 */
[----:B------:R-:W-:Y:S01]  /*2d80*/  UMOV UR4, 0x400 ;  /* 0x0000040000047882 */ /* 0x000fe20000000000 */
[----:B------:R-:W-:-:S06]  /*2d90*/  NOP ;  /* 0x0000000000007918 */ /* 0x000fcc0000000000 */
[----:B------:R-:W-:Y:S06]  /*2da0*/  BAR.ARV 0x6, 0xa0 ;  /* 0x0182800000007b1d */ /* 0x000fec0000002000 */
[----:B------:R-:W4:Y:S01]  /*2db0*/  LDCU UR7, c[0x0][0x38c] ;  /* 0x00007180ff0777ac */ /* 0x000f220008000800 */
[----:B------:R-:W-:Y:S01]  /*2dc0*/  IMAD.MOV.U32 R11, RZ, RZ, 0x1 ;  /* 0x00000001ff0b7424 */ /* 0x000fe200078e00ff */
[----:B------:R-:W-:Y:S01]  /*2dd0*/  CS2R R8, SRZ ;  /* 0x0000000000087805 */ /* 0x000fe2000001ff00 */
[----:B------:R-:W-:Y:S01]  /*2de0*/  IMAD.MOV.U32 R10, RZ, RZ, RZ ;  /* 0x000000ffff0a7224 */ /* 0x000fe200078e00ff */
[----:B------:R-:W3:Y:S01]  /*2df0*/  LDCU UR6, c[0x0][0x38c] ;  /* 0x00007180ff0677ac */ /* 0x000ee20008000800 */
[----:B------:R-:W-:Y:S01]  /*2e00*/  UMOV UR15, URZ ;  /* 0x000000ff000f7c82 */ /* 0x000fe20008000000 */
[----:B------:R-:W-:Y:S01]  /*2e10*/  UMOV UR14, URZ ;  /* 0x000000ff000e7c82 */ /* 0x000fe20008000000 */
[----:B--2---:R-:W-:Y:S01]  /*2e20*/  ULEA UR5, UR5, UR4, 0x18 ;  /* 0x0000000405057291 */ /* 0x004fe2000f8ec0ff */
[----:B------:R-:W-:Y:S01]  /*2e30*/  UMOV UR32, 0x0 ;  /* 0x0000000000207882 */ /* 0x000fe20000000000 */
[----:B------:R-:W-:-:S02]  /*2e40*/  UMOV UR33, 0x4200910 ;  /* 0x0420091000217882 */ /* 0x000fc40000000000 */
[----:B------:R-:W-:Y:S02]  /*2e50*/  UIADD3 UR9, UPT, UPT, UR5, 0x8800, URZ ;  /* 0x0000880005097890 */ /* 0x000fe4000fffe0ff */
[----:B------:R-:W-:Y:S02]  /*2e60*/  UIADD3 UR10, UPT, UPT, UR5, 0x14800, URZ ;  /* 0x00014800050a7890 */ /* 0x000fe4000fffe0ff */
[----:B----4-:R-:W-:Y:S01]  /*2e70*/  UIADD3 UR7, UPT, UPT, UR7, 0x3f, URZ ;  /* 0x0000003f07077890 */ /* 0x010fe2000fffe0ff */
[----:B-1----:R-:W1:Y:S01]  /*2e80*/  LDS R0, [UR5+0x130] ;  /* 0x00013005ff007984 */ /* 0x002e620008000800 */
[----:B------:R-:W-:Y:S02]  /*2e90*/  USHF.R.U32.HI UR9, URZ, 0x4, UR9 ;  /* 0x00000004ff097899 */ /* 0x000fe40008011609 */
[----:B------:R-:W-:Y:S02]  /*2ea0*/  USHF.R.S32.HI UR4, URZ, 0x1f, UR7 ;  /* 0x0000001fff047899 */ /* 0x000fe40008011407 */
[----:B------:R-:W-:-:S02]  /*2eb0*/  USHF.R.U32.HI UR10, URZ, 0x4, UR10 ;  /* 0x00000004ff0a7899 */ /* 0x000fc4000801160a */
[----:B------:R-:W-:Y:S02]  /*2ec0*/  ULEA.HI UR4, UR4, UR7, URZ, 0x6 ;  /* 0x0000000704047291 */ /* 0x000fe4000f8f30ff */
[----:B------:R-:W-:Y:S02]  /*2ed0*/  ULOP3.LUT UR9, UR9, 0x3fff, URZ, 0xc0, !UPT ;  /* 0x00003fff09097892 */ /* 0x000fe4000f8ec0ff */
[----:B------:R-:W-:Y:S02]  /*2ee0*/  USHF.R.S32.HI UR4, URZ, 0x6, UR4 ;  /* 0x00000006ff047899 */ /* 0x000fe40008011404 */
[----:B------:R-:W-:Y:S02]  /*2ef0*/  ULOP3.LUT UR10, UR10, 0x3fff, URZ, 0xc0, !UPT ;  /* 0x00003fff0a0a7892 */ /* 0x000fe4000f8ec0ff */
[----:B------:R-:W-:Y:S01]  /*2f00*/  UISETP.LT.AND UP0, UPT, UR4, 0x1, UPT ;  /* 0x000000010400788c */ /* 0x000fe2000bf01270 */
[----:B------:R-:W-:Y:S01]  /*2f10*/  UMOV UR30, 0x0 ;  /* 0x00000000001e7882 */ /* 0x000fe20000000000 */
[----:B------:R-:W-:-:S02]  /*2f20*/  UMOV UR31, 0x4200910 ;  /* 0x04200910001f7882 */ /* 0x000fc40000000000 */
[----:B------:R-:W-:Y:S01]  /*2f30*/  USEL UR8, UR4, 0x1, !UP0 ;  /* 0x0000000104087887 */ /* 0x000fe2000c000000 */
[----:B------:R-:W-:Y:S01]  /*2f40*/  UMOV UR28, 0x0 ;  /* 0x00000000001c7882 */ /* 0x000fe20000000000 */
[----:B------:R-:W-:Y:S01]  /*2f50*/  UMOV UR29, 0x4200910 ;  /* 0x04200910001d7882 */ /* 0x000fe20000000000 */
[----:B------:R-:W-:Y:S01]  /*2f60*/  UMOV UR26, 0x0 ;  /* 0x00000000001a7882 */ /* 0x000fe20000000000 */
[----:B------:R-:W-:Y:S01]  /*2f70*/  UMOV UR27, 0x4200910 ;  /* 0x04200910001b7882 */ /* 0x000fe20000000000 */
[----:B------:R-:W-:Y:S01]  /*2f80*/  UMOV UR24, 0x0 ;  /* 0x0000000000187882 */ /* 0x000fe20000000000 */
[----:B------:R-:W-:Y:S01]  /*2f90*/  UMOV UR25, 0x4200910 ;  /* 0x0420091000197882 */ /* 0x000fe20000000000 */
[----:B------:R-:W-:Y:S01]  /*2fa0*/  UMOV UR22, 0x0 ;  /* 0x0000000000167882 */ /* 0x000fe20000000000 */
[----:B------:R-:W-:Y:S01]  /*2fb0*/  UMOV UR23, 0x4200910 ;  /* 0x0420091000177882 */ /* 0x000fe20000000000 */
[----:B------:R-:W-:Y:S02]  /*2fc0*/  ULOP3.LUT UR9, UR9, 0x10000, URZ, 0xfc, !UPT ;  /* 0x0001000009097892 */ /* 0x000fe4000f8efcff */
[----:B------:R-:W-:-:S02]  /*2fd0*/  ULOP3.LUT UR10, UR10, 0x10000, URZ, 0xfc, !UPT ;  /* 0x000100000a0a7892 */ /* 0x000fc4000f8efcff */
[----:B------:R-:W-:Y:S02]  /*2fe0*/  UIADD3 UR8, UPT, UPT, -UR8, URZ, URZ ;  /* 0x000000ff08087290 */ /* 0x000fe4000fffe1ff */
[----:B---3--:R-:W-:Y:S01]  /*2ff0*/  UISETP.GE.AND UP3, UPT, UR6, 0x1, UPT ;  /* 0x000000010600788c */ /* 0x008fe2000bf66270 */
[----:B------:R-:W-:Y:S01]  /*3000*/  UMOV UR20, 0x0 ;  /* 0x0000000000147882 */ /* 0x000fe20000000000 */
[----:B------:R-:W-:Y:S01]  /*3010*/  UMOV UR21, 0x4200910 ;  /* 0x0420091000157882 */ /* 0x000fe20000000000 */
[----:B------:R-:W-:Y:S01]  /*3020*/  UMOV UR18, 0x0 ;  /* 0x0000000000127882 */ /* 0x000fe20000000000 */
[----:B-1----:R-:W-:Y:S01]  /*3030*/  R2UR UR16, R0 ;  /* 0x00000000001072ca */ /* 0x002fe200000e0000 */
[----:B------:R-:W-:-:S14]  /*3040*/  UMOV UR19, 0x4200910 ;  /* 0x0420091000137882 */ /* 0x000fdc0000000000 */
.L_x_58:
[----:B------:R-:W-:Y:S02]  /*3050*/  LEA R0, R10, UR5, 0x3 ;  /* 0x000000050a007c11 */ /* 0x000fe4000f8e18ff */
[----:B------:R-:W-:Y:S02]  /*3060*/  SHF.L.U32 R2, R9, 0x1f, RZ ;  /* 0x0000001f09027819 */ /* 0x000fe400000006ff */
[----:B------:R-:W-:Y:S01]  /*3070*/  PLOP3.LUT P0, PT, PT, PT, UP3, 0x80, 0x8 ;  /* 0x000000000008781c */ /* 0x000fe20003f0f038 */
[----:B------:R-:W-:Y:S01]  /*3080*/  VIADD R3, R0, 0x90 ;  /* 0x0000009000037836 */ /* 0x000fe20000000000 */
[----:B-1----:R-:W1:Y:S02]  /*3090*/  SYNCS.PHASECHK.TRANS64.TRYWAIT P1, [R0+URZ+0x80], R2 ;  /* 0x00008002000075a7 */ /* 0x002e6400080211ff */
[----:B-1-3--:R-:W-:Y:S09]  /*30a0*/  @!P1 BRA `(.L_x_52) ;  /* 0x0000005400e89947 */ /* 0x00aff20003800000 */
.L_x_143:
[----:B------:R-:W-:Y:S01]  /*30b0*/  LEA R4, R10, UR5, 0x4 ;  /* 0x000000050a047c11 */ /* 0x000fe2000f8e20ff */
[----:B------:R-:W-:Y:S01]  /*30c0*/  @UP3 ULEA UR7, UR14, UR5, 0x3 ;  /* 0x000000050e073291 */ /* 0x000fe2000f8e18ff */
[----:B------:R-:W-:Y:S01]  /*30d0*/  PLOP3.LUT P2, PT, PT, PT, PT, 0x80, 0x8 ;  /* 0x000000000008781c */ /* 0x000fe20003f4f070 */
[----:B------:R-:W-:Y:S01]  /*30e0*/  ULEA UR6, UR15, UR5, 0x3 ;  /* 0x000000050f067291 */ /* 0x000fe2000f8e18ff */
[----:B------:R-:W-:Y:S01]  /*30f0*/  PRMT R3, RZ, 0x654, R3 ;  /* 0x00000654ff037816 */ /* 0x000fe20000000003 */
[----:B------:R-:W-:Y:S01]  /*3100*/  ULEA.HI UR11, UR15, UR15, URZ, 0x1 ;  /* 0x0000000f0f0b7291 */ /* 0x000fe2000f8f08ff */
[----:B------:R-:W2:Y:S01]  /*3110*/  LDS.128 R4, [R4+0x110] ;  /* 0x0001100004047984 */ /* 0x000ea20000000c00 */
[----:B-1----:R-:W-:Y:S02]  /*3120*/  @P0 SHF.L.U32 R2, R8, 0x1f, RZ ;  /* 0x0000001f08020819 */ /* 0x002fe400000006ff */
[----:B------:R-:W-:Y:S01]  /*3130*/  SHF.L.U32 R0, R11, 0x1f, RZ ;  /* 0x0000001f0b007819 */ /* 0x000fe200000006ff */
[----:B------:R-:W-:Y:S01]  /*3140*/  @!PT LDS RZ, [RZ] ;  /* 0x00000000fffff984 */ /* 0x000fe20000000800 */
[----:B------:R-:W-:Y:S01]  /*3150*/  @!PT LDS RZ, [RZ] ;  /* 0x00000000fffff984 */ /* 0x000fe20000000800 */
[----:B------:R-:W-:Y:S01]  /*3160*/  @!PT LDS RZ, [RZ] ;  /* 0x00000000fffff984 */ /* 0x000fe20000000800 */
[----:B------:R-:W-:Y:S01]  /*3170*/  @!PT LDS RZ, [RZ] ;  /* 0x00000000fffff984 */ /* 0x000fe20000000800 */
[----:B------:R1:W-:Y:S06]  /*3180*/  MEMBAR.ALL.CTA ;  /* 0x0000000000007992 */ /* 0x0003ec0000008000 */
[----:B-1----:R-:W1:Y:S02]  /*3190*/  FENCE.VIEW.ASYNC.S ;  /* 0x00000000000073c6 */ /* 0x002e640000000000 */
[----:B-1----:R1:W-:Y:S01]  /*31a0*/  SYNCS.ARRIVE.TRANS64.RED.A1T0 RZ, [R3+URZ], RZ ;  /* 0x000000ff03ff79a7 */ /* 0x0023e200081004ff */
[----:B------:R1:W3:Y:S01]  /*31b0*/  @P0 SYNCS.PHASECHK.TRANS64.TRYWAIT P2, [UR7], R2 ;  /* 0x00000002ff0005a7 */ /* 0x0002e20008041107 */
[----:B------:R-:W-:-:S02]  /*31c0*/  USHF.L.U32 UR7, UR11, 0x6, URZ ;  /* 0x000000060b077899 */ /* 0x000fc400080006ff */
[----:B------:R-:W-:Y:S01]  /*31d0*/  ULOP3.LUT UR11, UR11, 0xffe, URZ, 0xc0, !UPT ;  /* 0x00000ffe0b0b7892 */ /* 0x000fe2000f8ec0ff */
[----:B--2---:R-:W-:Y:S01]  /*31e0*/  LOP3.LUT P1, RZ, R6, 0x1, RZ, 0xc0, !PT ;  /* 0x0000000106ff7812 */ /* 0x004fe2000782c0ff */
[----:B------:R-:W-:Y:S02]  /*31f0*/  ULOP3.LUT UR7, UR7, 0xffffff80, URZ, 0xc0, !UPT ;  /* 0xffffff8007077892 */ /* 0x000fe4000f8ec0ff */
[----:B------:R-:W-:Y:S02]  /*3200*/  UIADD3 UR11, UPT, UPT, -UR11, UR15, URZ ;  /* 0x0000000f0b0b7290 */ /* 0x000fe4000fffe1ff */
[----:B------:R-:W-:-:S04]  /*3210*/  UIADD3 UR7, UPT, UPT, UR16, UR7, URZ ;  /* 0x0000000710077290 */ /* 0x000fc8000fffe0ff */
[----:B------:R-:W-:Y:S01]  /*3220*/  ULEA UR7, UR11, UR7, 0x14 ;  /* 0x000000070b077291 */ /* 0x000fe2000f8ea0ff */
[----:B------:R-:W2:Y:S02]  /*3230*/  SYNCS.PHASECHK.TRANS64.TRYWAIT P0, [UR6+0xc0], R0 ;  /* 0x0000c000ff0075a7 */ /* 0x000ea40008001106 */
[----:B-123--:R-:W-:Y:S09]  /*3240*/  @!P0 BRA `(.L_x_53) ;  /* 0x0000005400948947 */ /* 0x00eff20003800000 */
.L_x_145:
[----:B------:R-:W-:Y:S01]  /*3250*/  IADD3 R10, PT, PT, R10, 0x1, RZ ;  /* 0x000000010a0a7810 */ /* 0x000fe20007ffe0ff */
[----:B------:R-:W-:Y:S06]  /*3260*/  BRA.U !UP3, `(.L_x_54) ;  /* 0x000000050b107547 */ /* 0x000fec000b800000 */
[----:B------:R-:W-:Y:S01]  /*3270*/  UPLOP3.LUT UP4, UPT, UPT, UPT, UPT, 0x40, 0x4 ;  /* 0x000000000004789c */ /* 0x000fe20003f8e870 */
[----:B------:R-:W-:Y:S01]  /*3280*/  UMOV UR13, UR8 ;  /* 0x00000008000d7c82 */ /* 0x000fe20008000000 */
[----:B------:R-:W-:Y:S01]  /*3290*/  UMOV UR12, UR4 ;  /* 0x00000004000c7c82 */ /* 0x000fe20008000000 */
[----:B------:R-:W-:-:S08]  /*32a0*/  UMOV UR17, UR14 ;  /* 0x0000000e00117c82 */ /* 0x000fd00008000000 */
.L_x_57:
[----:B------:R-:W-:Y:S02]  /*32b0*/  UIADD3 UR13, UPT, UPT, UR13, 0x1, URZ ;  /* 0x000000010d0d7890 */ /* 0x000fe4000fffe0ff */
[----:B--2---:R-:W-:Y:S02]  /*32c0*/  ULEA UR11, UR17, UR5, 0x3 ;  /* 0x00000005110b7291 */ /* 0x004fe4000f8e18ff */
[----:B------:R-:W-:Y:S01]  /*32d0*/  UISETP.NE.AND UP0, UPT, UR13, URZ, UPT ;  /* 0x000000ff0d00728c */ /* 0x000fe2000bf05270 */
[----:B---3--:R-:W-:Y:S10]  /*32e0*/  @P2 BRA `(.L_x_55) ;  /* 0x00000000000c2947 */ /* 0x008ff40003800000 */
[----:B-1----:R-:W-:Y:S04]  /*32f0*/  SHF.L.U32 R2, R8, 0x1f, RZ ;  /* 0x0000001f08027819 */ /* 0x002fe800000006ff */
[----:B------:R-:W1:Y:S02]  /*3300*/  SYNCS.PHASECHK.TRANS64.TRYWAIT P0, [UR11], R2 ;  /* 0x00000002ff0075a7 */ /* 0x000e64000800110b */
[----:B-1----:R-:W-:Y:S05]  /*3310*/  @!P0 BRA `(.L_x_56) ;  /* 0x0000005400788947 */ /* 0x002fea0003800000 */
.L_x_55:
[----:B------:R-:W-:Y:S01]  /*3320*/  UISETP.NE.AND UP1, UPT, UR12, 0x1, UPT ;  /* 0x000000010c00788c */ /* 0x000fe2000bf25270 */
[----:B------:R-:W-:Y:S01]  /*3330*/  PLOP3.LUT P2, PT, PT, PT, PT, 0x80, 0x8 ;  /* 0x000000000008781c */ /* 0x000fe20003f4f070 */
[----:B------:R-:W-:Y:S02]  /*3340*/  UIADD3 UR14, UPT, UPT, UR17, 0x1, URZ ;  /* 0x00000001110e7890 */ /* 0x000fe4000fffe0ff */
[----:B------:R-:W-:Y:S02]  /*3350*/  ULEA UR64, UR17, UR10, 0xb ;  /* 0x0000000a11407291 */ /* 0x000fe4000f8e58ff */
[----:B------:R-:W-:Y:S01]  /*3360*/  UISETP.NE.AND UP2, UPT, UR14, 0x3, UPT ;  /* 0x000000030e00788c */ /* 0x000fe2000bf45270 */
[----:B------:R-:W-:Y:S01]  /*3370*/  PLOP3.LUT P0, PT, PT, PT, UP1, 0x80, 0x8 ;  /* 0x000000000008781c */ /* 0x000fe20003f0f018 */
[----:B------:R-:W-:Y:S02]  /*3380*/  ULEA UR62, UR17, UR9, 0xa ;  /* 0x00000009113e7291 */ /* 0x000fe4000f8e50ff */
[----:B------:R-:W-:Y:S02]  /*3390*/  USEL UR35, URZ, 0x1, UP2 ;  /* 0x00000001ff237887 */ /* 0x000fe40009000000 */
[----:B------:R-:W-:Y:S02]  /*33a0*/  USEL UR14, UR14, URZ, UP2 ;  /* 0x000000ff0e0e7287 */ /* 0x000fe40009000000 */
[----:B------:R-:W-:Y:S02]  /*33b0*/  UIADD3 UR60, UPT, UPT, UR64, 0x2, URZ ;  /* 0x00000002403c7890 */ /* 0x000fe4000fffe0ff */
[----:B------:R-:W-:Y:S01]  /*33c0*/  @UP1 ULEA UR34, UR14, UR5, 0x3 ;  /* 0x000000050e221291 */ /* 0x000fe2000f8e18ff */
[----:B------:R-:W-:Y:S01]  /*33d0*/  LOP3.LUT R8, R8, UR35, RZ, 0x3c, !PT ;  /* 0x0000002308087c12 */ /* 0x000fe2000f8e3cff */
[----:B------:R-:W-:Y:S02]  /*33e0*/  UIADD3 UR58, UPT, UPT, UR62, 0x2, URZ ;  /* 0x000000023e3a7890 */ /* 0x000fe4000fffe0ff */
[----:B------:R-:W-:Y:S01]  /*33f0*/  UIADD3 UR56, UPT, UPT, UR64, 0x4, URZ ;  /* 0x0000000440387890 */ /* 0x000fe2000fffe0ff */
[----:B-1----:R-:W-:Y:S01]  /*3400*/  @P0 SHF.L.U32 R0, R8, 0x1f, RZ ;  /* 0x0000001f08000819 */ /* 0x002fe200000006ff */
[----:B------:R-:W-:Y:S02]  /*3410*/  UIADD3 UR54, UPT, UPT, UR62, 0x4, URZ ;  /* 0x000000043e367890 */ /* 0x000fe4000fffe0ff */
[----:B------:R-:W-:Y:S01]  /*3420*/  UIADD3 UR52, UPT, UPT, UR64, 0x6, URZ ;  /* 0x0000000640347890 */ /* 0x000fe2000fffe0ff */
[----:B------:R2:W3:Y:S01]  /*3430*/  @P0 SYNCS.PHASECHK.TRANS64.TRYWAIT P2, [UR34], R0 ;  /* 0x00000000ff0005a7 */ /* 0x0004e20008041122 */
[----:B------:R-:W-:Y:S02]  /*3440*/  UIADD3 UR50, UPT, UPT, UR62, 0x6, URZ ;  /* 0x000000063e327890 */ /* 0x000fe4000fffe0ff */
        /* <DEDUP_REMOVED lines=9> */
[----:B------:R-:W-:Y:S01]  /*34e0*/  UIADD3 UR12, UPT, UPT, UR12, -0x1, URZ ;  /* 0xffffffff0c0c7890 */ /* 0x000fe2000fffe0ff */
[----:B------:R-:W-:Y:S01]  /*34f0*/  UMOV UR65, 0x40004040 ;  /* 0x4000404000417882 */ /* 0x000fe20000000000 */
[----:B------:R-:W-:Y:S01]  /*3500*/  UMOV UR63, 0x40004040 ;  /* 0x40004040003f7882 */ /* 0x000fe20000000000 */
[----:B------:R-:W-:Y:S01]  /*3510*/  UMOV UR61, 0x40004040 ;  /* 0x40004040003d7882 */ /* 0x000fe20000000000 */
[----:B------:R2:W-:Y:S01]  /*3520*/  UTCHMMA gdesc[UR62], gdesc[UR64], tmem[UR7], tmem[UR32], idesc[UR33], UP4 ;  /* 0x00ff20403e0075ea */ /* 0x0005e2000a000007 */
[----:B------:R-:W-:Y:S01]  /*3530*/  UPLOP3.LUT UP4, UPT, UPT, UPT, UPT, 0x80, 0x8 ;  /* 0x000000000008789c */ /* 0x000fe20003f8f070 */
[----:B------:R-:W-:Y:S01]  /*3540*/  UMOV UR59, 0x40004040 ;  /* 0x40004040003b7882 */ /* 0x000fe20000000000 */
[----:B------:R-:W-:Y:S01]  /*3550*/  UMOV UR57, 0x40004040 ;  /* 0x4000404000397882 */ /* 0x000fe20000000000 */
[----:B------:R2:W-:Y:S01]  /*3560*/  UTCHMMA gdesc[UR58], gdesc[UR60], tmem[UR7], tmem[UR30], idesc[UR31], UPT ;  /* 0x00ff1e3c3a0075ea */ /* 0x0005e2000b800007 */
        /* <DEDUP_REMOVED lines=14> */
[----:B------:R-:W-:Y:S01]  /*3650*/  UMOV UR35, 0x40004040 ;  /* 0x4000404000237882 */ /* 0x000fe20000000000 */
[----:B------:R2:W-:Y:S01]  /*3660*/  UTCHMMA gdesc[UR38], gdesc[UR40], tmem[UR7], tmem[UR20], idesc[UR21], UPT ;  /* 0x00ff1428260075ea */ /* 0x0005e2000b800007 */
[----:B------:R2:W-:Y:S01]  /*3670*/  UTCHMMA gdesc[UR34], gdesc[UR36], tmem[UR7], tmem[UR18], idesc[UR19], UPT ;  /* 0x00ff1224220075ea */ /* 0x0005e2000b800007 */
[----:B------:R2:W-:Y:S01]  /*3680*/  UTCBAR [UR11], URZ ;  /* 0x000000ff0b0073e9 */ /* 0x0005e200080000ff */
[----:B------:R-:W-:Y:S01]  /*3690*/  UMOV UR17, UR14 ;  /* 0x0000000e00117c82 */ /* 0x000fe20008000000 */
[----:B------:R-:W-:Y:S05]  /*36a0*/  BRA.U UP0, `(.L_x_57) ;  /* 0xfffffffd00007547 */ /* 0x000fea000b83ffff */
.L_x_54:
[----:B------:R-:W-:Y:S01]  /*36b0*/  UIADD3 UR15, UPT, UPT, UR15, 0x1, URZ ;  /* 0x000000010f0f7890 */ /* 0x000fe2000fffe0ff */
[C---:B------:R-:W-:Y:S01]  /*36c0*/  ISETP.NE.AND P0, PT, R10.reuse, 0x2, PT ;  /* 0x000000020a00780c */ /* 0x040fe20003f05270 */
[----:B--2---:R-:W-:Y:S02]  /*36d0*/  UIADD3 UR7, UPT, UPT, UR6, 0xa0, URZ ;  /* 0x000000a006077890 */ /* 0x004fe4000fffe0ff */
[----:B------:R-:W-:Y:S01]  /*36e0*/  UISETP.NE.AND UP0, UPT, UR15, 0x4, UPT ;  /* 0x000000040f00788c */ /* 0x000fe2000bf05270 */
[----:B-1----:R-:W-:Y:S02]  /*36f0*/  SEL R0, RZ, 0x1, P0 ;  /* 0x00000001ff007807 */ /* 0x002fe40000000000 */
[----:B------:R-:W-:Y:S01]  /*3700*/  SEL R10, R10, RZ, P0 ;  /* 0x000000ff0a0a7207 */ /* 0x000fe20000000000 */
[----:B------:R-:W-:Y:S01]  /*3710*/  USEL UR6, URZ, 0x1, UP0 ;  /* 0x00000001ff067887 */ /* 0x000fe20008000000 */
[----:B------:R-:W-:Y:S01]  /*3720*/  LOP3.LUT R9, R9, R0, RZ, 0x3c, !PT ;  /* 0x0000000009097212 */ /* 0x000fe200078e3cff */
[----:B------:R-:W-:Y:S01]  /*3730*/  USEL UR15, UR15, URZ, UP0 ;  /* 0x000000ff0f0f7287 */ /* 0x000fe20008000000 */
[----:B------:R1:W-:Y:S03]  /*3740*/  UTCBAR [UR7], URZ ;  /* 0x000000ff070073e9 */ /* 0x0003e600080000ff */
[----:B------:R-:W-:Y:S01]  /*3750*/  LOP3.LUT R11, R11, UR6, RZ, 0x3c, !PT ;  /* 0x000000060b0b7c12 */ /* 0x000fe2000f8e3cff */
[----:B------:R-:W-:Y:S07]  /*3760*/  @P1 BRA `(.L_x_58) ;  /* 0xfffffff800381947 */ /* 0x000fee000383ffff */
[----:B------:R-:W2:Y:S01]  /*3770*/  S2UR UR4, SR_CgaCtaId ;  /* 0x00000000000479c3 */ /* 0x000ea20000008800 */
[----:B------:R-:W-:Y:S01]  /*3780*/  ELECT P0, URZ, PT ;  /* 0x0000000000ff782f */ /* 0x000fe20003800000 */
[----:B------:R-:W-:Y:S01]  /*3790*/  IMAD.MOV.U32 R0, RZ, RZ, 0x1 ;  /* 0x00000001ff007424 */ /* 0x000fe200078e00ff */
[----:B------:R-:W-:Y:S01]  /*37a0*/  UIADD3 UR5, UPT, UPT, UR5, 0xc0, URZ ;  /* 0x000000c005057890 */ /* 0x000fe2000fffe0ff */
[----:B------:R-:W-:Y:S01]  /*37b0*/  SHF.L.U32 R2, R11, 0x1f, RZ ;  /* 0x0000001f0b027819 */ /* 0x000fe200000006ff */
[----:B------:R-:W-:-:S03]  /*37c0*/  UMOV UR6, 0x40 ;  /* 0x0000004000067882 */ /* 0x000fc60000000000 */
[----:B------:R-:W-:Y:S01]  /*37d0*/  UVIRTCOUNT.DEALLOC.SMPOOL 0x80 ;  /* 0x000000800000784c */ /* 0x000fe20000000000 */
[----:B--2---:R-:W-:Y:S02]  /*37e0*/  ULEA UR4, UR4, UR6, 0x18 ;  /* 0x0000000604047291 */ /* 0x004fe4000f8ec0ff */
[----:B------:R-:W-:-:S07]  /*37f0*/  ULEA UR6, UR15, UR5, 0x3 ;  /* 0x000000050f067291 */ /* 0x000fce000f8e18ff */
[----:B------:R2:W-:Y:S02]  /*3800*/  @P0 STS.U8 [UR4+0x1c], R0 ;  /* 0x00001c00ff000988 */ /* 0x0005e40008000004 */
[----:B------:R-:W4:Y:S02]  /*3810*/  SYNCS.PHASECHK.TRANS64.TRYWAIT P0, [UR6], R2 ;  /* 0x00000002ff0075a7 */ /* 0x000f240008001106 */
[----:B--2-4-:R-:W-:Y:S05]  /*3820*/  @!P0 BRA `(.L_x_59) ;  /* 0x00000050004c8947 */ /* 0x014fea0003800000 */
.L_x_148:
[----:B-1----:R-:W-:-:S04]  /*3830*/  UIADD3 UR7, UPT, UPT, UR15, 0x1, URZ ;  /* 0x000000010f077890 */ /* 0x002fc8000fffe0ff */
[----:B------:R-:W-:-:S04]  /*3840*/  UISETP.NE.AND UP0, UPT, UR7, 0x4, UPT ;  /* 0x000000040700788c */ /* 0x000fc8000bf05270 */
[----:B------:R-:W-:Y:S02]  /*3850*/  USEL UR8, URZ, 0x1, UP0 ;  /* 0x00000001ff087887 */ /* 0x000fe40008000000 */
[----:B------:R-:W-:-:S04]  /*3860*/  USEL UR7, UR7, URZ, UP0 ;  /* 0x000000ff07077287 */ /* 0x000fc80008000000 */
[----:B------:R-:W-:Y:S01]  /*3870*/  ULEA UR6, UR7, UR5, 0x3 ;  /* 0x0000000507067291 */ /* 0x000fe2000f8e18ff */
[----:B--2---:R-:W-:-:S04]  /*3880*/  LOP3.LUT R2, R11, UR8, RZ, 0x3c, !PT ;  /* 0x000000080b027c12 */ /* 0x004fc8000f8e3cff */
[----:B------:R-:W-:-:S04]  /*3890*/  SHF.L.U32 R3, R2, 0x1f, RZ ;  /* 0x0000001f02037819 */ /* 0x000fc800000006ff */
[----:B------:R-:W1:Y:S02]  /*38a0*/  SYNCS.PHASECHK.TRANS64.TRYWAIT P0, [UR6], R3 ;  /* 0x00000003ff0075a7 */ /* 0x000e640008001106 */
[----:B-1----:R-:W-:Y:S05]  /*38b0*/  @!P0 BRA `(.L_x_60) ;  /* 0x0000005000408947 */ /* 0x002fea0003800000 */
.L_x_150:
        /* <DEDUP_REMOVED lines=9> */
.L_x_152:
[----:B------:R-:W-:-:S04]  /*3950*/  UIADD3 UR7, UPT, UPT, UR7, 0x1, URZ ;  /* 0x0000000107077890 */ /* 0x000fc8000fffe0ff */
[----:B------:R-:W-:-:S04]  /*3960*/  UISETP.NE.AND UP0, UPT, UR7, 0x4, UPT ;  /* 0x000000040700788c */ /* 0x000fc8000bf05270 */
[----:B------:R-:W-:Y:S02]  /*3970*/  USEL UR6, URZ, 0x1, UP0 ;  /* 0x00000001ff067887 */ /* 0x000fe40008000000 */
[----:B------:R-:W-:-:S04]  /*3980*/  USEL UR7, UR7, URZ, UP0 ;  /* 0x000000ff07077287 */ /* 0x000fc80008000000 */
[----:B------:R-:W-:Y:S01]  /*3990*/  ULEA UR7, UR7, UR5, 0x3 ;  /* 0x0000000507077291 */ /* 0x000fe2000f8e18ff */
[----:B------:R-:W-:-:S04]  /*39a0*/  LOP3.LUT R2, R2, UR6, RZ, 0x3c, !PT ;  /* 0x0000000602027c12 */ /* 0x000fc8000f8e3cff */
[----:B------:R-:W-:-:S04]  /*39b0*/  SHF.L.U32 R2, R2, 0x1f, RZ ;  /* 0x0000001f02027819 */ /* 0x000fc800000006ff */
[----:B------:R-:W2:Y:S02]  /*39c0*/  SYNCS.PHASECHK.TRANS64.TRYWAIT P0, [UR7], R2 ;  /* 0x00000002ff0075a7 */ /* 0x000ea40008001107 */
[----:B--2---:R-:W-:Y:S05]  /*39d0*/  @!P0 BRA `(.L_x_62) ;  /* 0x0000005000288947 */ /* 0x004fea0003800000 */
.L_x_154:
[----:B------:R-:W-:Y:S01]  /*39e0*/  NOP ;  /* 0x0000000000007918 */ /* 0x000fe20000000000 */
[----:B-1----:R-:W1:Y:S01]  /*39f0*/  LDS R0, [UR4+0x14] ;  /* 0x00001404ff007984 */ /* 0x002e620008000800 */
[----:B------:R-:W-:Y:S01]  /*3a00*/  ULOP3.LUT UR6, UR16, 0xffff, URZ, 0xc0, !UPT ;  /* 0x0000ffff10067892 */ /* 0x000fe2000f8ec0ff */
[----:B------:R-:W-:Y:S01]  /*3a10*/  UMOV UR8, 0xffff ;  /* 0x0000ffff00087882 */ /* 0x000fe20000000000 */
[----:B------:R-:W-:Y:S02]  /*3a20*/  UMOV UR5, 0x1 ;  /* 0x0000000100057882 */ /* 0x000fe40000000000 */
[----:B------:R-:W-:-:S04]  /*3a30*/  USHF.R.U32.HI UR6, URZ, 0x5, UR6 ;  /* 0x00000005ff067899 */ /* 0x000fc80008011606 */
[----:B------:R-:W-:Y:S02]  /*3a40*/  USHF.L.U32 UR8, UR8, UR6, URZ ;  /* 0x0000000608087299 */ /* 0x000fe400080006ff */
[----:B------:R-:W-:-:S04]  /*3a50*/  USHF.L.U32 UR5, UR5, UR6, URZ ;  /* 0x0000000605057299 */ /* 0x000fc800080006ff */
[----:B-1----:R-:W-:-:S04]  /*3a60*/  LOP3.LUT R0, R0, UR8, RZ, 0xc0, !PT ;  /* 0x0000000800007c12 */ /* 0x002fc8000f8ec0ff */
[----:B------:R-:W-:-:S13]  /*3a70*/  ISETP.NE.AND P0, PT, R0, UR8, PT ;  /* 0x0000000800007c0c */ /* 0x000fda000bf05270 */
[----:B------:R-:W-:Y:S05]  /*3a80*/  @P0 BRA `(.L_x_63) ;  /* 0x0000000000580947 */ /* 0x000fea0003800000 */
[----:B------:R-:W1:Y:S02]  /*3a90*/  LDS R0, [UR4+0x18] ;  /* 0x00001804ff007984 */ /* 0x000e640008000800 */
[----:B-1----:R-:W-:-:S04]  /*3aa0*/  LOP3.LUT R0, R0, UR5, RZ, 0xc0, !PT ;  /* 0x0000000500007c12 */ /* 0x002fc8000f8ec0ff */
[----:B------:R-:W-:-:S13]  /*3ab0*/  ISETP.NE.AND P0, PT, R0, UR5, PT ;  /* 0x0000000500007c0c */ /* 0x000fda000bf05270 */
[----:B------:R-:W-:Y:S05]  /*3ac0*/  @P0 BRA `(.L_x_64) ;  /* 0x00000000003c0947 */ /* 0x000fea0003800000 */
[----:B------:R-:W1:Y:S01]  /*3ad0*/  S2R R2, SR_LANEID ;  /* 0x0000000000027919 */ /* 0x000e620000000000 */
[----:B------:R-:W-:Y:S01]  /*3ae0*/  ULOP3.LUT UR8, URZ, UR8, URZ, 0x33, !UPT ;  /* 0x00000008ff087292 */ /* 0x000fe2000f8e33ff */
[----:B------:R-:W-:Y:S02]  /*3af0*/  VOTEU.ANY UR7, UPT, PT ;  /* 0x0000000000077886 */ /* 0x000fe400038e0100 */
[----:B------:R-:W-:-:S03]  /*3b00*/  UFLO.U32 UR7, UR7 ;  /* 0x00000007000772bd */ /* 0x000fc600080e0000 */
[----:B------:R-:W-:-:S04]  /*3b10*/  IMAD.U32 R0, RZ, RZ, UR8 ;  /* 0x00000008ff007e24 */ /* 0x000fc8000f8e00ff */
[----:B------:R2:W4:Y:S02]  /*3b20*/  REDUX UR6, R0 ;  /* 0x00000000000673c4 */ /* 0x0005240000000000 */
[----:B------:R1:W-:Y:S02]  /*3b30*/  UTCATOMSWS.AND URZ, UR8 ;  /* 0x0000000800ff79e3 */ /* 0x0003e40008000000 */
[----:B-1----:R-:W-:Y:S02]  /*3b40*/  ISETP.EQ.U32.AND P0, PT, R2, UR7, PT ;  /* 0x0000000702007c0c */ /* 0x002fe4000bf02070 */
[----:B--2---:R-:W-:Y:S02]  /*3b50*/  LOP3.LUT R0, RZ, UR5, RZ, 0x33, !PT ;  /* 0x00000005ff007c12 */ /* 0x004fe4000f8e33ff */
[----:B----4-:R-:W-:Y:S02]  /*3b60*/  MOV R2, UR6 ;  /* 0x0000000600027c02 */ /* 0x010fe40008000f00 */
[----:B------:R-:W1:Y:S07]  /*3b70*/  REDUX UR5, R0 ;  /* 0x00000000000573c4 */ /* 0x000e6e0000000000 */
[----:B------:R2:W-:Y:S01]  /*3b80*/  @P0 ATOMS.AND RZ, [UR4+0x14], R2 ;  /* 0x00001402ffff098c */ /* 0x0005e2000a800004 */
[----:B-1----:R-:W-:-:S05]  /*3b90*/  IMAD.U32 R0, RZ, RZ, UR5 ;  /* 0x00000005ff007e24 */ /* 0x002fca000f8e00ff */
[----:B------:R2:W-:Y:S01]  /*3ba0*/  @P0 ATOMS.AND RZ, [UR4+0x18], R0 ;  /* 0x00001800ffff098c */ /* 0x0005e2000a800004 */
[----:B------:R-:W-:Y:S05]  /*3bb0*/  BRA `(.L_x_65) ;  /* 0x0000000000147947 */ /* 0x000fea0003800000 */
.L_x_64:
[----:B------:R-:W-:Y:S02]  /*3bc0*/  MOV R2, 0x3be0 ;  /* 0x00003be000027802 */ /* 0x000fe40000000f00 */
[----:B---3-5:R-:W-:Y:S05]  /*3bd0*/  CALL.REL.NOINC `($__internal_0_$__cuda_sm10x_tcgen05_guardrail_trap_col_being_dealloced_not_returned_by_alloc) ;  /* 0x0000005400107944 */ /* 0x028fea0003c00000 */
[----:B------:R-:W-:Y:S05]  /*3be0*/  BRA `(.L_x_65) ;  /* 0x0000000000087947 */ /* 0x000fea0003800000 */
.L_x_63:
[----:B------:R-:W-:Y:S02]  /*3bf0*/  MOV R2, 0x3c10 ;  /* 0x00003c1000027802 */ /* 0x000fe40000000f00 */
[----:B---3-5:R-:W-:Y:S05]  /*3c00*/  CALL.REL.NOINC `($__internal_2_$__cuda_sm10x_tcgen05_guardrail_trap_unallocated_columns_being_dealloced) ;  /* 0x00000054001c7944 */ /* 0x028fea0003c00000 */
.L_x_65:
[----:B------:R-:W-:Y:S01]  /*3c10*/  NOP ;  /* 0x0000000000007918 */ /* 0x000fe20000000000 */
[----:B------:R-:W-:Y:S05]  /*3c20*/  EXIT ;  /* 0x000000000000794d */ /* 0x000fea0003800000 */
.L_x_47:
[----:B------:R-:W-:-:S09]  /*3c30*/  UISETP.NE.OR UP2, UPT, UR8, 0x3, !UP2 ;  /* 0x000000030800788c */ /* 0x000fd2000d745670 */
[----:B------:R-:W-:Y:S05]  /*3c40*/  BRA.U UP2, `(.L_x_66) ;  /* 0x0000001102047547 */ /* 0x000fea000b800000 */
[----:B------:R-:W1:Y:S01]  /*3c50*/  LDC R0, c[0x0][0xb30] ;  /* 0x0002cc00ff007b82 */ /* 0x000e620000000800 */
[----:B------:R-:W2:Y:S01]  /*3c60*/  LDCU.64 UR8, c[0x0][0x888] ;  /* 0x00011100ff0877ac */ /* 0x000ea20008000a00 */
[----:B------:R-:W-:Y:S01]  /*3c70*/  IMAD.MOV.U32 R30, RZ, RZ, 0x1 ;  /* 0x00000001ff1e7424 */ /* 0x000fe200078e00ff */
[----:B------:R-:W-:Y:S01]  /*3c80*/  CS2R R28, SRZ ;  /* 0x00000000001c7805 */ /* 0x000fe2000001ff00 */
[----:B------:R-:W-:Y:S01]  /*3c90*/  IMAD.MOV.U32 R25, RZ, RZ, 0x2000 ;  /* 0x00002000ff197424 */ /* 0x000fe200078e00ff */
[----:B------:R-:W4:Y:S03]  /*3ca0*/  LDCU.64 UR4, c[0x0][0x890] ;  /* 0x00011200ff0477ac */ /* 0x000f260008000a00 */
[----:B------:R-:W3:Y:S01]  /*3cb0*/  LDC R24, c[0x0][0x370] ;  /* 0x0000dc00ff187b82 */ /* 0x000ee20000000800 */
[----:B------:R-:W-:Y:S01]  /*3cc0*/  UMOV UR7, 0x400 ;  /* 0x0000040000077882 */ /* 0x000fe20000000000 */
[----:B------:R-:W-:-:S02]  /*3cd0*/  UPLOP3.LUT UP1, UPT, UPT, UPT, UPT, 0x40, 0x4 ;  /* 0x000000000004789c */ /* 0x000fc40003f2e870 */
[----:B------:R-:W-:-:S04]  /*3ce0*/  ULEA UR7, UR37, UR7, 0x18 ;  /* 0x0000000725077291 */ /* 0x000fc8000f8ec0ff */
[----:B------:R-:W3:Y:S01]  /*3cf0*/  LDC R3, c[0x0][0xb0c] ;  /* 0x0002c300ff037b82 */ /* 0x000ee20000000800 */
[----:B------:R-:W-:Y:S02]  /*3d00*/  UIADD3 UR13, UPT, UPT, UR7, 0x48, URZ ;  /* 0x00000048070d7890 */ /* 0x000fe4000fffe0ff */
[----:B--2---:R-:W-:Y:S02]  /*3d10*/  UISETP.NE.U32.AND UP2, UPT, UR8, URZ, UPT ;  /* 0x000000ff0800728c */ /* 0x004fe4000bf45070 */
[----:B------:R-:W-:Y:S02]  /*3d20*/  UIADD3 UR33, UPT, UPT, UR7, 0x30, URZ ;  /* 0x0000003007217890 */ /* 0x000fe4000fffe0ff */
[----:B----4-:R-:W-:Y:S01]  /*3d30*/  UISETP.NE.U32.AND UP3, UPT, UR4, URZ, UPT ;  /* 0x000000ff0400728c */ /* 0x010fe2000bf65070 */
[----:B------:R-:W2:Y:S01]  /*3d40*/  LDC R18, c[0x0][0xb20] ;  /* 0x0002c800ff127b82 */ /* 0x000ea20000000800 */
[----:B-1----:R-:W-:Y:S01]  /*3d50*/  ISETP.NE.AND P1, PT, R0, 0x1, PT ;  /* 0x000000010000780c */ /* 0x002fe20003f25270 */
[----:B------:R-:W-:-:S02]  /*3d60*/  UISETP.NE.AND.EX UP2, UPT, UR9, URZ, UPT, UP2 ;  /* 0x000000ff0900728c */ /* 0x000fc4000bf45320 */
[----:B------:R-:W-:Y:S02]  /*3d70*/  UIADD3 UR25, UPT, UPT, UR7, 0x38, URZ ;  /* 0x0000003807197890 */ /* 0x000fe4000fffe0ff */
[----:B------:R-:W-:Y:S02]  /*3d80*/  UIADD3 UR17, UPT, UPT, UR7, 0x40, URZ ;  /* 0x0000004007117890 */ /* 0x000fe4000fffe0ff */
[----:B-----5:R-:W1:Y:S01]  /*3d90*/  LDC.64 R32, c[0x0][0x348] ;  /* 0x0000d200ff207b82 */ /* 0x020e620000000a00 */
[----:B------:R-:W-:Y:S02]  /*3da0*/  UPRMT UR13, UR37, 0x654, UR13 ;  /* 0x00000654250d7896 */ /* 0x000fe4000800000d */
[----:B------:R-:W-:-:S05]  /*3db0*/  UISETP.NE.AND.EX UP3, UPT, UR5, URZ, UPT, UP3 ;  /* 0x000000ff0500728c */ /* 0x000fca000bf65330 */
[----:B------:R-:W4:Y:S08]  /*3dc0*/  LDC.64 R16, c[0x0][0xb10] ;  /* 0x0002c400ff107b82 */ /* 0x000f300000000a00 */
[----:B------:R-:W1:Y:S08]  /*3dd0*/  LDC.64 R6, c[0x0][0xb18] ;  /* 0x0002c600ff067b82 */ /* 0x000e700000000a00 */
[----:B------:R-:W1:Y:S08]  /*3de0*/  LDC.64 R4, c[0x0][0xb28] ;  /* 0x0002ca00ff047b82 */ /* 0x000e700000000a00 */
[----:B--23--:R-:W1:Y:S02]  /*3df0*/  LDC R19, c[0x0][0x374] ;  /* 0x0000dd00ff137b82 */ /* 0x00ce640000000800 */
.L_x_77:
[C---:B------:R-:W-:Y:S02]  /*3e00*/  LEA R0, R29.reuse, UR7, 0x3 ;  /* 0x000000071d007c11 */ /* 0x040fe4000f8e18ff */
[----:B------:R-:W-:Y:S02]  /*3e10*/  SHF.L.U32 R2, R28, 0x1f, RZ ;  /* 0x0000001f1c027819 */ /* 0x000fe400000006ff */
[----:B------:R-:W-:Y:S02]  /*3e20*/  LEA R20, R29, UR7, 0x4 ;  /* 0x000000071d147c11 */ /* 0x000fe4000f8e20ff */
[----:B--2---:R-:W2:Y:S02]  /*3e30*/  SYNCS.PHASECHK.TRANS64.TRYWAIT P0, [R0+URZ+0x80], R2 ;  /* 0x00008002000075a7 */ /* 0x004ea400080011ff */
[----:B--2---:R-:W-:Y:S05]  /*3e40*/  @!P0 BRA `(.L_x_67) ;  /* 0x0000004c00248947 */ /* 0x004fea0003800000 */
.L_x_155:
[----:B------:R-:W-:Y:S01]  /*3e50*/  ISETP.GE.AND P0, PT, R26, 0x1, PT ;  /* 0x000000011a00780c */ /* 0x000fe20003f06270 */
[----:B------:R-:W3:Y:S01]  /*3e60*/  LDS.128 R20, [R20+0x110] ;  /* 0x0001100014147984 */ /* 0x000ee20000000c00 */
[----:B--2---:R-:W-:Y:S01]  /*3e70*/  VIADD R0, R0, 0x90 ;  /* 0x0000009000007836 */ /* 0x004fe20000000000 */
[----:B------:R-:W-:Y:S01]  /*3e80*/  @!PT LDS RZ, [RZ] ;  /* 0x00000000fffff984 */ /* 0x000fe20000000800 */
[----:B------:R-:W-:Y:S01]  /*3e90*/  @!PT LDS RZ, [RZ] ;  /* 0x00000000fffff984 */ /* 0x000fe20000000800 */
[----:B------:R-:W-:Y:S01]  /*3ea0*/  @!PT LDS RZ, [RZ] ;  /* 0x00000000fffff984 */ /* 0x000fe20000000800 */
[----:B------:R-:W-:Y:S01]  /*3eb0*/  @!PT LDS RZ, [RZ] ;  /* 0x00000000fffff984 */ /* 0x000fe20000000800 */
[----:B------:R2:W-:Y:S06]  /*3ec0*/  MEMBAR.ALL.CTA ;  /* 0x0000000000007992 */ /* 0x0005ec0000008000 */
[----:B--2---:R-:W2:Y:S01]  /*3ed0*/  FENCE.VIEW.ASYNC.S ;  /* 0x00000000000073c6 */ /* 0x004ea20000000000 */
[----:B------:R-:W-:Y:S04]  /*3ee0*/  PRMT R0, RZ, 0x654, R0 ;  /* 0x00000654ff007816 */ /* 0x000fe80000000000 */
[----:B--2---:R2:W-:Y:S01]  /*3ef0*/  SYNCS.ARRIVE.TRANS64.RED.A1T0 RZ, [R0+URZ], RZ ;  /* 0x000000ff00ff79a7 */ /* 0x0045e200081004ff */
[----:B---3--:R-:W-:Y:S11]  /*3f00*/  LOP3.LUT P3, RZ, R22, 0x1, RZ, 0xc0, !PT ;  /* 0x0000000116ff7812 */ /* 0x008ff6000786c0ff */
[----:B------:R-:W-:Y:S02]  /*3f10*/  @!UPT UIADD3 URZ, UPT, UPT, URZ, URZ, URZ ;  /* 0x000000fffffff290 */ /* 0x000fe4000fffe0ff */
[----:B------:R-:W-:Y:S02]  /*3f20*/  @P3 MOV R11, R20 ;  /* 0x00000014000b3202 */ /* 0x000fe40000000f00 */
[----:B------:R-:W-:Y:S01]  /*3f30*/  @P3 LOP3.LUT R10, R21, 0xffff, RZ, 0xc0, !PT ;  /* 0x0000ffff150a3812 */ /* 0x000fe200078ec0ff */
[----:B--2---:R-:W-:Y:S06]  /*3f40*/  @!P0 BRA `(.L_x_68) ;  /* 0x0000000000a48947 */ /* 0x004fec0003800000 */
[-C--:B-1----:R-:W-:Y:S01]  /*3f50*/  IMAD.HI.U32 R0, R19, R7.reuse, RZ ;  /* 0x0000000713007227 */ /* 0x082fe200078e00ff */
[----:B------:R-:W-:Y:S02]  /*3f60*/  ISETP.NE.AND P0, PT, R6, 0x1, PT ;  /* 0x000000010600780c */ /* 0x000fe40003f05270 */
[----:B------:R-:W-:Y:S01]  /*3f70*/  ISETP.NE.AND P2, PT, R26, 0x1, PT ;  /* 0x000000011a00780c */ /* 0x000fe20003f45270 */
[----:B----4-:R-:W-:Y:S01]  /*3f80*/  IMAD.HI.U32 R9, R24, R16, RZ ;  /* 0x0000001018097227 */ /* 0x010fe200078e00ff */
[----:B------:R-:W-:Y:S02]  /*3f90*/  SHF.R.U32.HI R0, RZ, R18, R0 ;  /* 0x00000012ff007219 */ /* 0x000fe40000011600 */
[----:B------:R-:W-:Y:S01]  /*3fa0*/  ISETP.NE.AND P4, PT, R3, 0x1, PT ;  /* 0x000000010300780c */ /* 0x000fe20003f85270 */
[----:B------:R-:W-:Y:S01]  /*3fb0*/  IMAD.HI.U32 R13, R10, R7, RZ ;  /* 0x000000070a0d7227 */ /* 0x000fe200078e00ff */
[----:B------:R-:W-:Y:S02]  /*3fc0*/  SHF.R.U32.HI R9, RZ, R17, R9 ;  /* 0x00000011ff097219 */ /* 0x000fe40000011609 */
[----:B------:R-:W-:Y:S01]  /*3fd0*/  SEL R0, R19, R0, !P0 ;  /* 0x0000000013007207 */ /* 0x000fe20004000000 */
[----:B------:R-:W-:Y:S01]  /*3fe0*/  IMAD.HI.U32 R12, R11, R16, RZ ;  /* 0x000000100b0c7227 */ /* 0x000fe200078e00ff */
[----:B------:R-:W-:Y:S03]  /*3ff0*/  SEL R9, R24, R9, !P4 ;  /* 0x0000000918097207 */ /* 0x000fe60006000000 */
[-C--:B------:R-:W-:Y:S01]  /*4000*/  IMAD.HI.U32 R8, R0, R4.reuse, RZ ;  /* 0x0000000400087227 */ /* 0x080fe200078e00ff */
[----:B------:R-:W-:Y:S03]  /*4010*/  SHF.R.U32.HI R12, RZ, R17, R12 ;  /* 0x00000011ff0c7219 */ /* 0x000fe6000001160c */
[----:B------:R-:W-:Y:S01]  /*4020*/  IMAD.HI.U32 R2, R9, R4, RZ ;  /* 0x0000000409027227 */ /* 0x000fe200078e00ff */
[-C--:B------:R-:W-:Y:S02]  /*4030*/  @P2 SHF.R.U32.HI R0, RZ, R5.reuse, R8 ;  /* 0x00000005ff002219 */ /* 0x080fe40000011608 */
[----:B------:R-:W-:Y:S02]  /*4040*/  SHF.R.U32.HI R8, RZ, R18, R13 ;  /* 0x00000012ff087219 */ /* 0x000fe4000001160d */
[----:B------:R-:W-:Y:S01]  /*4050*/  @P2 SHF.R.U32.HI R9, RZ, R5, R2 ;  /* 0x00000005ff092219 */ /* 0x000fe20000011602 */
[----:B------:R-:W-:Y:S01]  /*4060*/  IMAD R0, R26, R0, RZ ;  /* 0x000000001a007224 */ /* 0x000fe200078e02ff */
[----:B------:R-:W-:Y:S02]  /*4070*/  SEL R8, R10, R8, !P0 ;  /* 0x000000080a087207 */ /* 0x000fe40004000000 */
[----:B------:R-:W-:Y:S01]  /*4080*/  SEL R2, R11, R12, !P4 ;  /* 0x0000000c0b027207 */ /* 0x000fe20006000000 */
[----:B------:R-:W-:Y:S01]  /*4090*/  IMAD R12, R26, R9, RZ ;  /* 0x000000091a0c7224 */ /* 0x000fe200078e02ff */
[C---:B------:R-:W-:Y:S01]  /*40a0*/  ISETP.GE.AND P0, PT, R8.reuse, R0, PT ;  /* 0x000000000800720c */ /* 0x040fe20003f06270 */
[----:B------:R-:W-:Y:S03]  /*40b0*/  IMAD.HI.U32 R0, R8, R4, RZ ;  /* 0x0000000408007227 */ /* 0x000fe600078e00ff */
[----:B------:R-:W-:Y:S02]  /*40c0*/  ISETP.GE.OR P0, PT, R2, R12, P0 ;  /* 0x0000000c0200720c */ /* 0x000fe40000706670 */
[-C--:B------:R-:W-:Y:S04]  /*40d0*/  SHF.R.U32.HI R0, RZ, R5.reuse, R0 ;  /* 0x00000005ff007219 */ /* 0x080fe80000011600 */
[----:B------:R-:W-:Y:S05]  /*40e0*/  SEL R13, R8, R0, !P2 ;  /* 0x00000000080d7207 */ /* 0x000fea0005000000 */
[----:B------:R-:W-:Y:S02]  /*40f0*/  IMAD.MOV R12, RZ, RZ, -R13 ;  /* 0x000000ffff0c7224 */ /* 0x000fe400078e0a0d */
[----:B------:R-:W-:Y:S04]  /*4100*/  @!P0 IMAD.HI.U32 R0, R2, R4, RZ ;  /* 0x0000000402008227 */ /* 0x000fe800078e00ff */
[----:B------:R-:W-:Y:S01]  /*4110*/  IMAD R12, R26, R12, R8 ;  /* 0x0000000c1a0c7224 */ /* 0x000fe200078e0208 */
[----:B------:R-:W-:Y:S04]  /*4120*/  @!P0 SHF.R.U32.HI R0, RZ, R5, R0 ;  /* 0x00000005ff008219 */ /* 0x000fe80000011600 */
[----:B------:R-:W-:Y:S04]  /*4130*/  @!P0 SEL R0, R2, R0, !P2 ;  /* 0x0000000002008207 */ /* 0x000fe80005000000 */
[----:B------:R-:W-:Y:S01]  /*4140*/  @!P0 IADD3 R13, PT, PT, R13, -R0, RZ ;  /* 0x800000000d0d8210 */ /* 0x000fe20007ffe0ff */
[----:B------:R-:W-:Y:S01]  /*4150*/  @!P0 IMAD R0, R9, R12, R0 ;  /* 0x0000000c09008224 */ /* 0x000fe200078e0200 */
[----:B------:R-:W-:Y:S01]  /*4160*/  IADD3 R9, PT, PT, -R8, RZ, RZ ;  /* 0x000000ff08097210 */ /* 0x000fe20007ffe1ff */
[--C-:B------:R-:W-:Y:S02]  /*4170*/  IMAD.MOV R12, RZ, RZ, -R2.reuse ;  /* 0x000000ffff0c7224 */ /* 0x100fe400078e0a02 */
[----:B------:R-:W-:Y:S02]  /*4180*/  @!P0 IMAD R8, R13, R26, R2 ;  /* 0x0000001a0d088224 */ /* 0x000fe400078e0202 */
[----:B------:R-:W-:Y:S02]  /*4190*/  @!P0 IMAD.MOV.U32 R2, RZ, RZ, R0 ;  /* 0x000000ffff028224 */ /* 0x000fe400078e0000 */
[----:B------:R-:W-:Y:S02]  /*41a0*/  IMAD R11, R3, R12, R11 ;  /* 0x0000000c030b7224 */ /* 0x000fe400078e020b */
[----:B------:R-:W-:Y:S02]  /*41b0*/  IMAD R10, R6, R9, R10 ;  /* 0x00000009060a7224 */ /* 0x000fe400078e020a */
[----:B------:R-:W-:Y:S02]  /*41c0*/  IMAD R11, R2, R3, R11 ;  /* 0x00000003020b7224 */ /* 0x000fe400078e020b */
[----:B------:R-:W-:Y:S02]  /*41d0*/  IMAD R10, R8, R6, R10 ;  /* 0x00000006080a7224 */ /* 0x000fe400078e020a */
.L_x_68:
[----:B------:R-:W-:Y:S05]  /*41e0*/  BRA.U UP1, `(.L_x_69) ;  /* 0x0000000101107547 */ /* 0x000fea000b800000 */
[----:B------:R-:W-:Y:S04]  /*41f0*/  MOV R2, UR6 ;  /* 0x0000000600027c02 */ /* 0x000fe80008000f00 */
[----:B------:R-:W-:Y:S04]  /*4200*/  SHF.L.U32 R2, R2, 0x1f, RZ ;  /* 0x0000001f02027819 */ /* 0x000fe800000006ff */
[----:B------:R-:W2:Y:S02]  /*4210*/  SYNCS.PHASECHK.TRANS64.TRYWAIT P0, [UR7+0x78], R2 ;  /* 0x00007802ff0075a7 */ /* 0x000ea40008001107 */
[----:B--2---:R-:W-:Y:S05]  /*4220*/  @!P0 BRA `(.L_x_70) ;  /* 0x0000004800408947 */ /* 0x004fea0003800000 */
.L_x_69:
[----:B------:R-:W-:Y:S02]  /*4230*/  R2UR UR35, R15 ;  /* 0x000000000f2372ca */ /* 0x000fe400000e0000 */
[----:B------:R-:W-:Y:S02]  /*4240*/  R2UR UR34, R14 ;  /* 0x000000000e2272ca */ /* 0x000fe400000e0000 */
[----:B------:R-:W-:Y:S02]  /*4250*/  ISETP.NE.U32.AND P2, PT, RZ, UR4, PT ;  /* 0x00000004ff007c0c */ /* 0x000fe4000bf45070 */
[----:B------:R-:W-:Y:S02]  /*4260*/  SHF.L.U32 R14, R30, 0x1f, RZ ;  /* 0x0000001f1e0e7819 */ /* 0x000fe400000006ff */
[----:B------:R-:W-:Y:S05]  /*4270*/  ISETP.NE.AND.EX P2, PT, RZ, UR5, PT, P2 ;  /* 0x00000005ff007c0c */ /* 0x000fea000bf45320 */
[----:B------:R-:W-:Y:S02]  /*4280*/  USHF.L.U32 UR35, UR35, 0x6, URZ ;  /* 0x0000000623237899 */ /* 0x000fe400080006ff */
[----:B------:R-:W-:Y:S01]  /*4290*/  USHF.L.U32 UR34, UR34, 0x7, URZ ;  /* 0x0000000722227899 */ /* 0x000fe200080006ff */
[----:B------:R-:W-:Y:S11]  /*42a0*/  BRA.U !UP3, `(.L_x_71) ;  /* 0x000000010b347547 */ /* 0x000ff6000b800000 */
[----:B------:R-:W-:Y:S01]  /*42b0*/  UPLOP3.LUT UP0, UPT, UPT, UPT, UP2, 0x80, 0x8 ;  /* 0x000000000008789c */ /* 0x000fe20003f0f020 */
[----:B--2---:R-:W-:Y:S02]  /*42c0*/  HFMA2 R0, -RZ, RZ, 0, 5.9604644775390625e-08 ;  /* 0x00000001ff007431 */ /* 0x004fe400000001ff */
[----:B------:R-:W-:Y:S03]  /*42d0*/  IMAD.MOV.U32 R64, RZ, RZ, 0x1 ;  /* 0x00000001ff407424 */ /* 0x000fe600078e00ff */
[----:B------:R-:W-:Y:S05]  /*42e0*/  PLOP3.LUT P0, PT, PT, PT, UP0, 0x80, 0x8 ;  /* 0x000000000008781c */ /* 0x000fea0003f0f008 */
[----:B------:R-:W2:Y:S01]  /*42f0*/  @UP0 LDCU.64 UR10, c[0x0][0x888] ;  /* 0x00011100ff0a07ac */ /* 0x000ea20008000a00 */
[----:B------:R-:W-:Y:S07]  /*4300*/  @UP0 UIMAD UR8, UR36, UR4, URZ ;  /* 0x00000004240802a4 */ /* 0x000fee000f8e02ff */
[----:B------:R-:W-:Y:S01]  /*4310*/  @!P0 PRMT R64, R0, 0x7610, R64 ;  /* 0x0000761000408816 */ /* 0x000fe20000000040 */
[----:B--2---:R-:W-:Y:S03]  /*4320*/  @UP0 UIMAD.WIDE UR10, UR8, 0x4, UR10 ;  /* 0x00000004080a08a5 */ /* 0x004fe6000f8e020a */
[----:B------:R-:W2:Y:S03]  /*4330*/  @!UP0 LDCU UR8, c[0x0][0x880] ;  /* 0x00011000ff0887ac */ /* 0x000ea60008000800 */
[----:B------:R-:W-:Y:S01]  /*4340*/  IMAD.U32 R8, RZ, RZ, UR10 ;  /* 0x0000000aff087e24 */ /* 0x000fe2000f8e00ff */
[----:B------:R-:W-:Y:S05]  /*4350*/  MOV R9, UR11 ;  /* 0x0000000b00097c02 */ /* 0x000fea0008000f00 */
[----:B------:R3:W5:Y:S02]  /*4360*/  @P0 LDG.E R35, desc[UR46][R8.64] ;  /* 0x0000002e08230981 */ /* 0x000764000c1e1900 */
[----:B--23--:R-:W-:Y:S07]  /*4370*/  @!P0 IMAD.U32 R35, RZ, RZ, UR8 ;  /* 0x00000008ff238e24 */ /* 0x00cfee000f8e00ff */
.L_x_71:
[----:B-----5:R-:W-:Y:S01]  /*4380*/  @!P2 FSETP.EQ.AND P0, PT, R35, RZ, PT ;  /* 0x000000ff2300a20b */ /* 0x020fe20003f02000 */
[----:B------:R-:W-:Y:S01]  /*4390*/  @!UPT UIADD3 URZ, UPT, UPT, URZ, URZ, URZ ;  /* 0x000000fffffff290 */ /* 0x000fe2000fffe0ff */
[----:B------:R-:W-:Y:S11]  /*43a0*/  @!P2 BRA `(.L_x_72) ;  /* 0x000000000014a947 */ /* 0x000ff60003800000 */
[----:B------:R-:W-:Y:S02]  /*43b0*/  LOP3.LUT P2, RZ, R64, 0xff, RZ, 0xc0, !PT ;  /* 0x000000ff40ff7812 */ /* 0x000fe4000784c0ff */
[----:B------:R-:W-:Y:S04]  /*43c0*/  PLOP3.LUT P0, PT, PT, PT, UP0, 0x80, 0x8 ;  /* 0x000000000008781c */ /* 0x000fe80003f0f008 */
[----:B------:R-:W-:Y:S07]  /*43d0*/  PLOP3.LUT P0, PT, P0, PT, PT, 0x8, 0x80 ;  /* 0x000000000080781c */ /* 0x000fee000070e170 */
[----:B------:R-:W-:Y:S11]  /*43e0*/  @P2 FSETP.EQ.AND P0, PT, R35, RZ, PT ;  /* 0x000000ff2300220b */ /* 0x000ff60003f02000 */
[----:B------:R-:W-:Y:S02]  /*43f0*/  @!UPT UIADD3 URZ, UPT, UPT, URZ, URZ, URZ ;  /* 0x000000fffffff290 */ /* 0x000fe4000fffe0ff */
.L_x_72:
[----:B------:R-:W3:Y:S01]  /*4400*/  SYNCS.PHASECHK.TRANS64.TRYWAIT P2, [UR7+0x50], R14 ;  /* 0x0000500eff0075a7 */ /* 0x000ee20008041107 */
[----:B------:R-:W-:Y:S04]  /*4410*/  ELECT P4, URZ, PT ;  /* 0x0000000000ff782f */ /* 0x000fe80003880000 */
[----:B------:R-:W-:Y:S11]  /*4420*/  PLOP3.LUT P4, PT, P0, P4, PT, 0xf2, 0x2f ;  /* 0x00000000002f781c */ /* 0x000ff60000789e72 */
[----:B------:R-:W-:Y:S02]  /*4430*/  @!UPT UIADD3 URZ, UPT, UPT, URZ, URZ, URZ ;  /* 0x000000fffffff290 */ /* 0x000fe4000fffe0ff */
[----:B-1----:R-:W-:Y:S05]  /*4440*/  @!P4 IADD3 R8, P0, PT, R32, 0x580, RZ ;  /* 0x000005802008c810 */ /* 0x002fea0007f1e0ff */
[----:B--2---:R-:W-:Y:S01]  /*4450*/  @!P4 IMAD.X R2, RZ, RZ, R33, P0 ;  /* 0x000000ffff02c224 */ /* 0x004fe200000e0621 */
[----:B---3--:R-:W-:Y:S07]  /*4460*/  @!P2 BRA `(.L_x_73) ;  /* 0x0000004400c8a947 */ /* 0x008fee0003800000 */
.L_x_158:
[----:B------:R-:W-:Y:S01]  /*4470*/  @!P4 R2UR UR8, R2 ;  /* 0x000000000208c2ca */ /* 0x000fe200000e0000 */
[----:B------:R-:W-:Y:S01]  /*4480*/  VOTEU.ALL UP1, P4 ;  /* 0x0000000000ff7886 */ /* 0x000fe20002020000 */
[----:B------:R-:W-:Y:S01]  /*4490*/  @!P4 R2UR UR9, R8 ;  /* 0x000000000809c2ca */ /* 0x000fe200000e0000 */
[----:B-1----:R-:W-:Y:S01]  /*44a0*/  @!P4 IMAD.MOV.U32 R0, RZ, RZ, 0x2000 ;  /* 0x00002000ff00c424 */ /* 0x002fe200078e00ff */
[----:B------:R-:W-:Y:S01]  /*44b0*/  UMOV UR10, 0x0 ;  /* 0x00000000000a7882 */ /* 0x000fe20000000000 */
[----:B------:R-:W-:Y:S01]  /*44c0*/  UMOV UR11, 0x10000000 ;  /* 0x10000000000b7882 */ /* 0x000fe20000000000 */
[----:B------:R-:W-:Y:S01]  /*44d0*/  @!UP1 UIADD3 UR32, UPT, UPT, UR7, 0x400, URZ ;  /* 0x0000040007209890 */ /* 0x000fe2000fffe0ff */
[----:B------:R-:W-:Y:S06]  /*44e0*/  VOTEU.ALL UP1, P4 ;  /* 0x0000000000ff7886 */ /* 0x000fec0002020000 */
[----:B------:R-:W-:Y:S01]  /*44f0*/  IMAD.U32 R9, RZ, RZ, UR8 ;  /* 0x00000008ff097e24 */ /* 0x000fe2000f8e00ff */
[----:B------:R-:W-:Y:S01]  /*4500*/  UPRMT UR8, UR37, 0x654, UR33 ;  /* 0x0000065425087896 */ /* 0x000fe20008000021 */
[----:B------:R-:W-:Y:S03]  /*4510*/  IMAD.U32 R8, RZ, RZ, UR9 ;  /* 0x00000009ff087e24 */ /* 0x000fe6000f8e00ff */
[----:B------:R-:W-:Y:S02]  /*4520*/  @!P4 R2UR UR15, R9 ;  /* 0x00000000090fc2ca */ /* 0x000fe400000e0000 */
[----:B------:R-:W-:Y:S02]  /*4530*/  @!P4 R2UR UR14, R8 ;  /* 0x00000000080ec2ca */ /* 0x000fe400000e0000 */
[----:B------:R-:W-:Y:S05]  /*4540*/  @!P4 IADD3 R8, P0, PT, R32, 0x580, RZ ;  /* 0x000005802008c810 */ /* 0x000fea0007f1e0ff */
[----:B------:R-:W-:Y:S06]  /*4550*/  @!P4 IMAD.X R2, RZ, RZ, R33, P0 ;  /* 0x000000ffff02c224 */ /* 0x000fec00000e0621 */
[----:B------:R1:W-:Y:S01]  /*4560*/  @!UP1 UTMALDG.3D [UR32], [UR14], desc[UR10] ;  /* 0x00000a200e0095b4 */ /* 0x0003e20008011000 */
[----:B------:R1:W-:Y:S01]  /*4570*/  @!P4 SYNCS.ARRIVE.TRANS64.RED.A0TR RZ, [UR7+0x30], R0 ;  /* 0x00003000ffffc9a7 */ /* 0x0003e20008300407 */
[----:B------:R-:W-:Y:S01]  /*4580*/  SYNCS.ARRIVE.TRANS64.RED.A1T0 RZ, [UR8], RZ ;  /* 0x000000ffffff79a7 */ /* 0x000fe20008100408 */
[----:B------:R-:W2:Y:S02]  /*4590*/  SYNCS.PHASECHK.TRANS64.TRYWAIT P2, [UR7+0x58], R14 ;  /* 0x0000580eff0075a7 */ /* 0x000ea40008041107 */
[----:B-12---:R-:W-:Y:S05]  /*45a0*/  @!P2 BRA `(.L_x_74) ;  /* 0x000000440090a947 */ /* 0x006fea0003800000 */
.L_x_160:
[----:B------:R-:W-:Y:S01]  /*45b0*/  @!P4 R2UR UR8, R2 ;  /* 0x000000000208c2ca */ /* 0x000fe200000e0000 */
[----:B------:R-:W-:Y:S01]  /*45c0*/  VOTEU.ALL UP1, P4 ;  /* 0x0000000000ff7886 */ /* 0x000fe20002020000 */
[----:B------:R-:W-:Y:S01]  /*45d0*/  @!P4 R2UR UR9, R8 ;  /* 0x000000000809c2ca */ /* 0x000fe200000e0000 */
[----:B-1----:R-:W-:Y:S01]  /*45e0*/  @!P4 IMAD.MOV.U32 R0, RZ, RZ, 0x2000 ;  /* 0x00002000ff00c424 */ /* 0x002fe200078e00ff */
[----:B------:R-:W-:Y:S01]  /*45f0*/  UMOV UR10, 0x0 ;  /* 0x00000000000a7882 */ /* 0x000fe20000000000 */
[----:B------:R-:W-:Y:S01]  /*4600*/  UMOV UR11, 0x10000000 ;  /* 0x10000000000b7882 */ /* 0x000fe20000000000 */
[----:B------:R-:W-:Y:S02]  /*4610*/  @!UP1 UIADD3 UR26, UPT, UPT, UR34, 0x20, URZ ;  /* 0x00000020221a9890 */ /* 0x000fe4000fffe0ff */
[----:B------:R-:W-:Y:S01]  /*4620*/  @!UP1 UIADD3 UR24, UPT, UPT, UR7, 0x2400, URZ ;  /* 0x0000240007189890 */ /* 0x000fe2000fffe0ff */
[----:B------:R-:W-:Y:S01]  /*4630*/  VOTEU.ALL UP1, P4 ;  /* 0x0000000000ff7886 */ /* 0x000fe20002020000 */
[----:B------:R-:W-:Y:S01]  /*4640*/  UMOV UR27, UR35 ;  /* 0x00000023001b7c82 */ /* 0x000fe20008000000 */
[----:B------:R-:W-:Y:S02]  /*4650*/  UMOV UR28, UR36 ;  /* 0x00000024001c7c82 */ /* 0x000fe40008000000 */
        /* <DEDUP_REMOVED lines=12> */
.L_x_162:
[----:B------:R-:W2:Y:S01]  /*4720*/  LDC.64 R12, c[0x0][0xb18] ;  /* 0x0002c600ff0c7b82 */ /* 0x000ea20000000a00 */
[----:B------:R-:W-:Y:S01]  /*4730*/  @!P4 R2UR UR8, R2 ;  /* 0x000000000208c2ca */ /* 0x000fe200000e0000 */
[----:B------:R-:W-:Y:S01]  /*4740*/  VOTEU.ALL UP1, P4 ;  /* 0x0000000000ff7886 */ /* 0x000fe20002020000 */
[----:B------:R-:W-:Y:S01]  /*4750*/  @!P4 R2UR UR9, R8 ;  /* 0x000000000809c2ca */ /* 0x000fe200000e0000 */
[----:B-1----:R-:W-:Y:S01]  /*4760*/  @!P4 IMAD.MOV.U32 R0, RZ, RZ, 0x2000 ;  /* 0x00002000ff00c424 */ /* 0x002fe200078e00ff */
[----:B------:R-:W-:Y:S03]  /*4770*/  UMOV UR10, 0x0 ;  /* 0x00000000000a7882 */ /* 0x000fe60000000000 */
[----:B------:R-:W1:Y:S01]  /*4780*/  @!P1 LDC R2, c[0x0][0xb0c] ;  /* 0x0002c300ff029b82 */ /* 0x000e620000000800 */
[----:B------:R-:W-:Y:S01]  /*4790*/  @!UP1 UIADD3 UR18, UPT, UPT, UR34, 0x40, URZ ;  /* 0x0000004022129890 */ /* 0x000fe2000fffe0ff */
[----:B------:R-:W-:Y:S01]  /*47a0*/  @P3 SHF.R.U32.HI R27, RZ, 0x10, R21 ;  /* 0x00000010ff1b3819 */ /* 0x000fe20000011615 */
[----:B------:R-:W-:Y:S01]  /*47b0*/  @!UP1 UIADD3 UR16, UPT, UPT, UR7, 0x4400, URZ ;  /* 0x0000440007109890 */ /* 0x000fe2000fffe0ff */
[----:B------:R-:W-:Y:S01]  /*47c0*/  VIADD R29, R29, 0x1 ;  /* 0x000000011d1d7836 */ /* 0x000fe20000000000 */
[----:B------:R-:W-:Y:S01]  /*47d0*/  VOTEU.ALL UP1, P4 ;  /* 0x0000000000ff7886 */ /* 0x000fe20002020000 */
[----:B------:R-:W-:Y:S01]  /*47e0*/  UMOV UR11, 0x10000000 ;  /* 0x10000000000b7882 */ /* 0x000fe20000000000 */
[----:B------:R-:W-:Y:S01]  /*47f0*/  UMOV UR19, UR35 ;  /* 0x0000002300137c82 */ /* 0x000fe20008000000 */
[----:B------:R-:W-:Y:S01]  /*4800*/  IMAD.U32 R9, RZ, RZ, UR8 ;  /* 0x00000008ff097e24 */ /* 0x000fe2000f8e00ff */
[----:B------:R-:W-:Y:S01]  /*4810*/  UMOV UR20, UR36 ;  /* 0x0000002400147c82 */ /* 0x000fe20008000000 */
[----:B------:R-:W-:Y:S01]  /*4820*/  IMAD.U32 R8, RZ, RZ, UR9 ;  /* 0x00000009ff087e24 */ /* 0x000fe2000f8e00ff */
[----:B------:R-:W-:Y:S02]  /*4830*/  UPRMT UR8, UR37, 0x654, UR17 ;  /* 0x0000065425087896 */ /* 0x000fe40008000011 */
[----:B------:R-:W-:Y:S02]  /*4840*/  @!P4 R2UR UR15, R9 ;  /* 0x00000000090fc2ca */ /* 0x000fe400000e0000 */
[----:B------:R-:W-:Y:S02]  /*4850*/  @!P4 R2UR UR14, R8 ;  /* 0x00000000080ec2ca */ /* 0x000fe400000e0000 */
[----:B------:R-:W3:Y:S11]  /*4860*/  LDC.64 R8, c[0x0][0xb10] ;  /* 0x0002c400ff087b82 */ /* 0x000ef60000000a00 */
[----:B------:R1:W-:Y:S01]  /*4870*/  @!UP1 UTMALDG.3D [UR16], [UR14], desc[UR10] ;  /* 0x00000a100e0095b4 */ /* 0x0003e20008011000 */
[----:B------:R5:W-:Y:S01]  /*4880*/  @!P4 SYNCS.ARRIVE.TRANS64.RED.A0TR RZ, [UR7+0x40], R0 ;  /* 0x00004000ffffc9a7 */ /* 0x000be20008300407 */
[C---:B---3--:R-:W-:Y:S01]  /*4890*/  @!P1 IMAD.HI.U32 R8, R11.reuse, R8, RZ ;  /* 0x000000080b089227 */ /* 0x048fe200078e00ff */
[----:B--2---:R-:W-:Y:S02]  /*48a0*/  @!P1 ISETP.NE.AND P0, PT, R12, 0x1, PT ;  /* 0x000000010c00980c */ /* 0x004fe40003f05270 */
[----:B-1----:R-:W-:Y:S01]  /*48b0*/  @!P1 ISETP.NE.AND P2, PT, R2, 0x1, PT ;  /* 0x000000010200980c */ /* 0x002fe20003f45270 */
[----:B------:R-:W-:Y:S01]  /*48c0*/  SYNCS.ARRIVE.TRANS64.RED.A1T0 RZ, [UR8], RZ ;  /* 0x000000ffffff79a7 */ /* 0x000fe20008100408 */
[C---:B------:R-:W-:Y:S01]  /*48d0*/  @!P1 IMAD.HI.U32 R13, R10.reuse, R13, RZ ;  /* 0x0000000d0a0d9227 */ /* 0x040fe200078e00ff */
[----:B------:R-:W-:Y:S04]  /*48e0*/  @!P1 SHF.R.U32.HI R8, RZ, R9, R8 ;  /* 0x00000009ff089219 */ /* 0x000fe80000011608 */
[----:B------:R-:W-:Y:S01]  /*48f0*/  @!P1 SEL R8, R11, R8, !P2 ;  /* 0x000000080b089207 */ /* 0x000fe20005000000 */
[----:B------:R-:W1:Y:S01]  /*4900*/  SYNCS.PHASECHK.TRANS64.TRYWAIT P5, [UR7+0x68], R14 ;  /* 0x0000680eff0075a7 */ /* 0x000e6200080a1107 */
[----:B-----5:R-:W2:Y:S02]  /*4910*/  @!P1 LDC R0, c[0x0][0xb20] ;  /* 0x0002c800ff009b82 */ /* 0x020ea40000000800 */
[----:B--2---:R-:W-:Y:S04]  /*4920*/  @!P1 SHF.R.U32.HI R0, RZ, R0, R13 ;  /* 0x00000000ff009219 */ /* 0x004fe8000001160d */
[----:B------:R-:W-:Y:S05]  /*4930*/  @!P1 SEL R9, R10, R0, !P0 ;  /* 0x000000000a099207 */ /* 0x000fea0004000000 */
[----:B------:R-:W-:Y:S02]  /*4940*/  @!P1 IMAD.IADD R0, R9, 0x1, -R8 ;  /* 0x0000000109009824 */ /* 0x000fe400078e0a08 */
[----:B------:R-:W-:Y:S02]  /*4950*/  @!P1 IMAD.IADD R8, R8, 0x1, -R9 ;  /* 0x0000000108089824 */ /* 0x000fe400078e0a09 */
[----:B------:R-:W-:Y:S02]  /*4960*/  @!P1 IMAD R11, R0, R2, R11 ;  /* 0x00000002000b9224 */ /* 0x000fe400078e020b */
[----:B------:R-:W-:Y:S01]  /*4970*/  @!P1 IMAD R10, R8, R12, R10 ;  /* 0x0000000c080a9224 */ /* 0x000fe200078e020a */
[----:B-1----:R-:W-:Y:S06]  /*4980*/  @!P5 BRA `(.L_x_76) ;  /* 0x0000004000c8d947 */ /* 0x002fec0003800000 */
.L_x_164:
[----:B------:R-:W-:Y:S01]  /*4990*/  @!P4 IADD3 R2, P0, PT, R32, 0x580, RZ ;  /* 0x000005802002c810 */ /* 0x000fe20007f1e0ff */
[----:B------:R-:W-:Y:S01]  /*49a0*/  VOTEU.ALL UP1, P4 ;  /* 0x0000000000ff7886 */ /* 0x000fe20002020000 */
[----:B------:R-:W-:Y:S01]  /*49b0*/  UMOV UR18, 0x0 ;  /* 0x0000000000127882 */ /* 0x000fe20000000000 */
[----:B------:R-:W-:Y:S01]  /*49c0*/  UMOV UR19, 0x10000000 ;  /* 0x1000000000137882 */ /* 0x000fe20000000000 */
[----:B------:R-:W-:Y:S01]  /*49d0*/  @!P4 R2UR UR9, R2 ;  /* 0x000000000209c2ca */ /* 0x000fe200000e0000 */
[----:B-1----:R-:W-:Y:S01]  /*49e0*/  @!P4 IMAD.X R0, RZ, RZ, R33, P0 ;  /* 0x000000ffff00c224 */ /* 0x002fe200000e0621 */
[----:B------:R-:W-:Y:S01]  /*49f0*/  @!UP1 UIADD3 UR10, UPT, UPT, UR34, 0x60, URZ ;  /* 0x00000060220a9890 */ /* 0x000fe2000fffe0ff */
[----:B------:R-:W-:Y:S01]  /*4a00*/  ISETP.NE.AND P0, PT, R29, 0x2, PT ;  /* 0x000000021d00780c */ /* 0x000fe20003f05270 */
[----:B------:R-:W-:Y:S01]  /*4a10*/  UMOV UR11, UR35 ;  /* 0x00000023000b7c82 */ /* 0x000fe20008000000 */
[----:B------:R-:W-:Y:S01]  /*4a20*/  UMOV UR12, UR36 ;  /* 0x00000024000c7c82 */ /* 0x000fe20008000000 */
[----:B------:R-:W-:Y:S01]  /*4a30*/  @!P4 R2UR UR8, R0 ;  /* 0x000000000008c2ca */ /* 0x000fe200000e0000 */
[----:B------:R-:W-:Y:S01]  /*4a40*/  IMAD.IADD R14, R10, 0x1, R62 ;  /* 0x000000010a0e7824 */ /* 0x000fe200078e023e */
[----:B------:R-:W-:Y:S01]  /*4a50*/  @P3 R2UR UR36, R27 ;  /* 0x000000001b2432ca */ /* 0x000fe200000e0000 */
[----:B------:R-:W-:Y:S01]  /*4a60*/  IMAD.IADD R15, R11, 0x1, R63 ;  /* 0x000000010b0f7824 */ /* 0x000fe200078e023f */
[----:B------:R-:W-:Y:S02]  /*4a70*/  SEL R0, RZ, 0x1, P0 ;  /* 0x00000001ff007807 */ /* 0x000fe40000000000 */
[----:B------:R-:W-:Y:S01]  /*4a80*/  LOP3.LUT R30, R30, 0x1, RZ, 0x3c, !PT ;  /* 0x000000011e1e7812 */ /* 0x000fe200078e3cff */
[----:B------:R-:W-:Y:S01]  /*4a90*/  IMAD.U32 R8, RZ, RZ, UR9 ;  /* 0x00000009ff087e24 */ /* 0x000fe2000f8e00ff */
[----:B------:R-:W-:Y:S01]  /*4aa0*/  @!UP1 UIADD3 UR9, UPT, UPT, UR7, 0x48, URZ ;  /* 0x0000004807099890 */ /* 0x000fe2000fffe0ff */
[----:B------:R-:W-:Y:S02]  /*4ab0*/  LOP3.LUT R28, R28, R0, RZ, 0x3c, !PT ;  /* 0x000000001c1c7212 */ /* 0x000fe400078e3cff */
[----:B------:R-:W-:Y:S02]  /*4ac0*/  SEL R29, R29, RZ, P0 ;  /* 0x000000ff1d1d7207 */ /* 0x000fe40000000000 */
[----:B------:R-:W-:Y:S01]  /*4ad0*/  IMAD.U32 R9, RZ, RZ, UR8 ;  /* 0x00000008ff097e24 */ /* 0x000fe2000f8e00ff */
[----:B------:R-:W-:Y:S01]  /*4ae0*/  @!P4 R2UR UR14, R8 ;  /* 0x00000000080ec2ca */ /* 0x000fe200000e0000 */
[----:B------:R-:W-:Y:S01]  /*4af0*/  @!UP1 UIADD3 UR8, UPT, UPT, UR7, 0x6400, URZ ;  /* 0x0000640007089890 */ /* 0x000fe2000fffe0ff */
[----:B------:R-:W-:Y:S02]  /*4b00*/  VOTEU.ALL UP1, P4 ;  /* 0x0000000000ff7886 */ /* 0x000fe40002020000 */
[----:B------:R-:W-:Y:S11]  /*4b10*/  @!P4 R2UR UR15, R9 ;  /* 0x00000000090fc2ca */ /* 0x000ff600000e0000 */
[----:B------:R-:W-:Y:S02]  /*4b20*/  @!UPT UIADD3 URZ, UPT, UPT, URZ, URZ, URZ ;  /* 0x000000fffffff290 */ /* 0x000fe4000fffe0ff */
[----:B------:R2:W-:Y:S01]  /*4b30*/  @!UP1 UTMALDG.3D [UR8], [UR14], desc[UR18] ;  /* 0x000012080e0095b4 */ /* 0x0005e20008011000 */
[----:B------:R2:W-:Y:S01]  /*4b40*/  @!P4 SYNCS.ARRIVE.TRANS64.RED.A0TR RZ, [UR7+0x48], R25 ;  /* 0x00004819ffffc9a7 */ /* 0x0005e20008300407 */
[----:B------:R-:W-:Y:S01]  /*4b50*/  UPLOP3.LUT UP1, UPT, UPT, UPT, UPT, 0x80, 0x8 ;  /* 0x000000000008789c */ /* 0x000fe20003f2f070 */
[----:B------:R-:W-:Y:S01]  /*4b60*/  SYNCS.ARRIVE.TRANS64.RED.A1T0 RZ, [UR13], RZ ;  /* 0x000000ffffff79a7 */ /* 0x000fe2000810040d */
[----:B------:R-:W-:Y:S09]  /*4b70*/  @P3 BRA `(.L_x_77) ;  /* 0xfffffff000a03947 */ /* 0x000ff2000383ffff */
[----:B------:R-:W-:-:S04]  /*4b80*/  SHF.L.U32 R2, R30, 0x1f, RZ ;  /* 0x0000001f1e027819 */ /* 0x000fc800000006ff */
[----:B------:R-:W1:Y:S02]  /*4b90*/  SYNCS.PHASECHK.TRANS64.TRYWAIT P0, [UR7+0x50], R2 ;  /* 0x00005002ff0075a7 */ /* 0x000e640008001107 */
[----:B-1----:R-:W-:Y:S05]  /*4ba0*/  @!P0 BRA `(.L_x_78) ;  /* 0x0000004000588947 */ /* 0x002fea0003800000 */
.L_x_166:
[----:B------:R-:W3:Y:S02]  /*4bb0*/  SYNCS.PHASECHK.TRANS64.TRYWAIT P0, [UR7+0x58], R2 ;  /* 0x00005802ff0075a7 */ /* 0x000ee40008001107 */
[----:B---3--:R-:W-:Y:S05]  /*4bc0*/  @!P0 BRA `(.L_x_79) ;  /* 0x0000004000688947 */ /* 0x008fea0003800000 */
.L_x_168:
[----:B------:R-:W3:Y:S02]  /*4bd0*/  SYNCS.PHASECHK.TRANS64.TRYWAIT P0, [UR7+0x60], R2 ;  /* 0x00006002ff0075a7 */ /* 0x000ee40008001107 */
[----:B---3--:R-:W-:Y:S05]  /*4be0*/  @!P0 BRA `(.L_x_80) ;  /* 0x0000004000788947 */ /* 0x008fea0003800000 */
.L_x_170:
[----:B-1----:R-:W-:-:S07]  /*4bf0*/  MOV R0, UR7 ;  /* 0x0000000700007c02 */ /* 0x002fce0008000f00 */
.L_x_81:
[----:B-1----:R-:W-:-:S04]  /*4c00*/  SHF.L.U32 R2, R30, 0x1f, RZ ;  /* 0x0000001f1e027819 */ /* 0x002fc800000006ff */
[----:B------:R1:W3:Y:S03]  /*4c10*/  SYNCS.PHASECHK.TRANS64.TRYWAIT P0, [R0+URZ+0x68], R2 ;  /* 0x00006802000075a7 */ /* 0x0002e600080011ff */
[----:B---3--:R-:W-:Y:S05]  /*4c20*/  @!P0 NANOSLEEP.SYNCS 0x989680 ;  /* 0x009896800000895d */ /* 0x008fea0003900000 */
[----:B------:R-:W3:Y:S02]  /*4c30*/  @!P0 SYNCS.PHASECHK.TRANS64 P0, [R0+URZ+0x68], R2 ;  /* 0x00006802000085a7 */ /* 0x000ee400080010ff */
[----:B--23--:R-:W-:Y:S05]  /*4c40*/  @P0 EXIT ;  /* 0x000000000000094d */ /* 0x00cfea0003800000 */
[----:B------:R-:W-:Y:S05]  /*4c50*/  BRA `(.L_x_81) ;  /* 0xfffffffc00e87947 */ /* 0x000fea000383ffff */
.L_x_66:
[----:B------:R-:W-:-:S06]  /*4c60*/  UISETP.GE.AND UP1, UPT, UR8, 0x4, UPT ;  /* 0x000000040800788c */ /* 0x000fcc000bf26270 */
[----:B------:R-:W-:-:S13]  /*4c70*/  PLOP3.LUT P0, PT, PT, PT, UP1, 0x80, 0x8 ;  /* 0x000000000008781c */ /* 0x000fda0003f0f018 */
[----:B------:R-:W-:Y:S05]  /*4c80*/  @!P0 EXIT ;  /* 0x000000000000894d */ /* 0x000fea0003800000 */
[----:B------:R-:W-:Y:S01]  /*4c90*/  BAR.SYNC.DEFER_BLOCKING 0x6, 0xa0 ;  /* 0x0182800000007b1d */ /* 0x000fe20000010000 */
[C---:B------:R-:W-:Y:S01]  /*4ca0*/  IMAD.SHL.U32 R4, R77.reuse, 0x20, RZ ;  /* 0x000000204d047824 */ /* 0x040fe200078e00ff */
[C---:B------:R-:W-:Y:S01]  /*4cb0*/  R2P PR, R77.reuse, 0x6 ;  /* 0x000000064d007804 */ /* 0x040fe20000000000 */
[C---:B------:R-:W-:Y:S01]  /*4cc0*/  IMAD.SHL.U32 R68, R77.reuse, 0x4, RZ ;  /* 0x000000044d447824 */ /* 0x040fe200078e00ff */
[----:B------:R-:W-:Y:S01]  /*4cd0*/  CS2R R72, SRZ ;  /* 0x0000000000487805 */ /* 0x000fe2000001ff00 */
[C---:B------:R-:W-:Y:S01]  /*4ce0*/  IMAD.U32 R32, R77.reuse, 0x10000, RZ ;  /* 0x000100004d207824 */ /* 0x040fe200078e00ff */
[----:B------:R-:W-:Y:S02]  /*4cf0*/  UMOV UR48, 0x400 ;  /* 0x0000040000307882 */ /* 0x000fe40000000000 */
[----:B------:R-:W1:Y:S01]  /*4d00*/  LDC R67, c[0x0][0x370] ;  /* 0x0000dc00ff437b82 */ /* 0x000e620000000800 */
[----:B------:R-:W-:Y:S01]  /*4d10*/  ULEA UR48, UR37, UR48, 0x18 ;  /* 0x0000003025307291 */ /* 0x000fe2000f8ec0ff */
[C---:B------:R-:W-:Y:S01]  /*4d20*/  LOP3.LUT R3, R4.reuse, 0xe0, RZ, 0xc0, !PT ;  /* 0x000000e004037812 */ /* 0x040fe200078ec0ff */
[----:B------:R-:W-:Y:S01]  /*4d30*/  IMAD.SHL.U32 R2, R77, 0x10, RZ ;  /* 0x000000104d027824 */ /* 0x000fe200078e00ff */
[----:B------:R-:W-:Y:S01]  /*4d40*/  LOP3.LUT R4, R4, 0x100, RZ, 0xc0, !PT ;  /* 0x0000010004047812 */ /* 0x000fe200078ec0ff */
[----:B------:R-:W-:Y:S01]  /*4d50*/  UIADD3 UR4, UPT, UPT, UR48, 0x400, URZ ;  /* 0x0000040030047890 */ /* 0x000fe2000fffe0ff */
[----:B------:R-:W-:Y:S01]  /*4d60*/  LOP3.LUT R68, R3, 0x1c, R68, 0xf8, !PT ;  /* 0x0000001c03447812 */ /* 0x000fe200078ef844 */
[----:B------:R-:W-:Y:S01]  /*4d70*/  IMAD.MOV.U32 R76, RZ, RZ, 0x10 ;  /* 0x00000010ff4c7424 */ /* 0x000fe200078e00ff */
[----:B------:R-:W2:Y:S01]  /*4d80*/  LDC R28, c[0x0][0xb0c] ;  /* 0x0002c300ff1c7b82 */ /* 0x000ea20000000800 */
[----:B------:R-:W-:Y:S01]  /*4d90*/  SHF.R.U32.HI R3, RZ, 0x2, R77 ;  /* 0x00000002ff037819 */ /* 0x000fe2000001164d */
[----:B------:R-:W-:Y:S01]  /*4da0*/  IMAD.MOV.U32 R75, RZ, RZ, 0x20 ;  /* 0x00000020ff4b7424 */ /* 0x000fe200078e00ff */
[----:B------:R-:W-:Y:S01]  /*4db0*/  LOP3.LUT R32, R32, 0x600000, RZ, 0xc0, !PT ;  /* 0x0060000020207812 */ /* 0x000fe200078ec0ff */
[----:B------:R-:W-:Y:S01]  /*4dc0*/  IMAD.MOV.U32 R74, RZ, RZ, 0x1 ;  /* 0x00000001ff4a7424 */ /* 0x000fe200078e00ff */
[----:B------:R-:W-:Y:S01]  /*4dd0*/  LOP3.LUT R2, R4, 0x600, R2, 0xf8, !PT ;  /* 0x0000060004027812 */ /* 0x000fe200078ef802 */
[----:B------:R-:W-:Y:S01]  /*4de0*/  IMAD.MOV.U32 R31, RZ, RZ, RZ ;  /* 0x000000ffff1f7224 */ /* 0x000fe200078e00ff */
[----:B------:R-:W-:Y:S01]  /*4df0*/  LOP3.LUT R68, R68, 0x4, R3, 0x78, !PT ;  /* 0x0000000444447812 */ /* 0x000fe200078e7803 */
[----:B------:R-:W4:Y:S01]  /*4e00*/  LDC R65, c[0x0][0xb20] ;  /* 0x0002c800ff417b82 */ /* 0x000f220000000800 */
[----:B------:R-:W3:Y:S01]  /*4e10*/  LDS R0, [UR48+0x130] ;  /* 0x00013030ff007984 */ /* 0x000ee20008000800 */
[----:B------:R-:W-:Y:S01]  /*4e20*/  LOP3.LUT R77, R77, 0x60, RZ, 0xc0, !PT ;  /* 0x000000604d4d7812 */ /* 0x000fe200078ec0ff */
[----:B------:R-:W-:Y:S01]  /*4e30*/  IMAD.MOV.U32 R80, RZ, RZ, RZ ;  /* 0x000000ffff507224 */ /* 0x000fe200078e00ff */
[----:B------:R-:W-:Y:S01]  /*4e40*/  LOP3.LUT R68, R2, R68, RZ, 0xfc, !PT ;  /* 0x0000004402447212 */ /* 0x000fe200078efcff */
[----:B------:R-:W-:Y:S01]  /*4e50*/  IMAD.U32 R70, RZ, RZ, UR4 ;  /* 0x00000004ff467e24 */ /* 0x000fe2000f8e00ff */
[----:B------:R-:W-:Y:S01]  /*4e60*/  SEL R76, R76, 0xfffffff0, !P2 ;  /* 0xfffffff04c4c7807 */ /* 0x000fe20005000000 */
[----:B------:R-:W1:Y:S01]  /*4e70*/  LDCU.64 UR52, c[0x0][0x348] ;  /* 0x00006900ff3477ac */ /* 0x000e620008000a00 */
[----:B------:R-:W1:Y:S01]  /*4e80*/  LDC R27, c[0x0][0xb30] ;  /* 0x0002cc00ff1b7b82 */ /* 0x000e620000000800 */
[----:B------:R-:W-:Y:S01]  /*4e90*/  SEL R75, R75, 0xffffffe0, !P1 ;  /* 0xffffffe04b4b7807 */ /* 0x000fe20004800000 */
[----:B------:R-:W1:Y:S01]  /*4ea0*/  LDCU.64 UR38, c[0x0][0x888] ;  /* 0x00011100ff2677ac */ /* 0x000e620008000a00 */
[----:B------:R-:W1:Y:S05]  /*4eb0*/  LDCU.64 UR44, c[0x0][0x890] ;  /* 0x00011200ff2c77ac */ /* 0x000e6a0008000a00 */
[----:B------:R-:W1:Y:S01]  /*4ec0*/  LDC.64 R60, c[0x0][0xb10] ;  /* 0x0002c400ff3c7b82 */ /* 0x000e620000000a00 */
[----:B------:R-:W-:Y:S01]  /*4ed0*/  UMOV UR49, URZ ;  /* 0x000000ff00317c82 */ /* 0x000fe20008000000 */
[----:B------:R-:W-:-:S06]  /*4ee0*/  UMOV UR51, URZ ;  /* 0x000000ff00337c82 */ /* 0x000fcc0008000000 */
[----:B------:R-:W1:Y:S08]  /*4ef0*/  LDC.64 R24, c[0x0][0xb18] ;  /* 0x0002c600ff187b82 */ /* 0x000e700000000a00 */
[----:B------:R-:W1:Y:S08]  /*4f00*/  LDC.64 R22, c[0x0][0xb28] ;  /* 0x0002ca00ff167b82 */ /* 0x000e700000000a00 */
[----:B------:R-:W1:Y:S01]  /*4f10*/  LDC.64 R58, c[0x0][0x8b0] ;  /* 0x00022c00ff3a7b82 */ /* 0x000e620000000a00 */
[----:B---3--:R-:W-:-:S07]  /*4f20*/  IMAD.IADD R32, R0, 0x1, R32 ;  /* 0x0000000100207824 */ /* 0x008fce00078e0220 */
[----:B------:R-:W3:Y:S08]  /*4f30*/  LDC.64 R56, c[0x0][0x8a8] ;  /* 0x00022a00ff387b82 */ /* 0x000ef00000000a00 */
[----:B--2-4-:R-:W1:Y:S02]  /*4f40*/  LDC R66, c[0x0][0x374] ;  /* 0x0000dd00ff427b82 */ /* 0x014e640000000800 */
.L_x_125:
[----:B------:R-:W-:Y:S02]  /*4f50*/  LEA R0, R80, UR48, 0x3 ;  /* 0x0000003050007c11 */ /* 0x000fe4000f8e18ff */
[----:B------:R-:W-:Y:S02]  /*4f60*/  SHF.L.U32 R2, R72, 0x1f, RZ ;  /* 0x0000001f48027819 */ /* 0x000fe400000006ff */
[----:B------:R-:W-:Y:S02]  /*4f70*/  LEA R16, R80, UR48, 0x4 ;  /* 0x0000003050107c11 */ /* 0x000fe4000f8e20ff */
[----:B------:R-:W2:Y:S02]  /*4f80*/  SYNCS.PHASECHK.TRANS64.TRYWAIT P0, [R0+URZ+0x80], R2 ;  /* 0x00008002000075a7 */ /* 0x000ea400080011ff */
[----:B--2---:R-:W-:Y:S05]  /*4f90*/  @!P0 BRA `(.L_x_82) ;  /* 0x0000003c00a48947 */ /* 0x004fea0003800000 */
.L_x_171:
[----:B------:R-:W4:Y:S01]  /*4fa0*/  LDC.64 R10, c[0x0][0xb10] ;  /* 0x0002c400ff0a7b82 */ /* 0x000f220000000a00 */
[----:B------:R-:W3:Y:S01]  /*4fb0*/  LDS.128 R16, [R16+0x110] ;  /* 0x0001100010107984 */ /* 0x000ee20000000c00 */
[----:B-1----:R-:W-:Y:S01]  /*4fc0*/  ISETP.NE.AND P1, PT, R27, 0x1, PT ;  /* 0x000000011b00780c */ /* 0x002fe20003f25270 */
[----:B--2---:R-:W-:Y:S01]  /*4fd0*/  VIADD R0, R0, 0x90 ;  /* 0x0000009000007836 */ /* 0x004fe20000000000 */
[----:B------:R-:W-:Y:S04]  /*4fe0*/  ISETP.GE.AND P0, PT, R26, 0x1, PT ;  /* 0x000000011a00780c */ /* 0x000fe80003f06270 */
[----:B------:R-:W1:Y:S01]  /*4ff0*/  LDC.64 R8, c[0x0][0xb18] ;  /* 0x0002c600ff087b82 */ /* 0x000e620000000a00 */
[----:B------:R-:W-:Y:S01]  /*5000*/  PRMT R0, RZ, 0x654, R0 ;  /* 0x00000654ff007816 */ /* 0x000fe20000000000 */
[----:B------:R-:W-:Y:S01]  /*5010*/  @!PT LDS RZ, [RZ] ;  /* 0x00000000fffff984 */ /* 0x000fe20000000800 */
[----:B------:R-:W-:Y:S01]  /*5020*/  @!PT LDS RZ, [RZ] ;  /* 0x00000000fffff984 */ /* 0x000fe20000000800 */
[----:B------:R-:W-:Y:S01]  /*5030*/  @!PT LDS RZ, [RZ] ;  /* 0x00000000fffff984 */ /* 0x000fe20000000800 */
[----:B------:R-:W-:Y:S01]  /*5040*/  @!PT LDS RZ, [RZ] ;  /* 0x00000000fffff984 */ /* 0x000fe20000000800 */
[----:B------:R2:W-:Y:S06]  /*5050*/  MEMBAR.ALL.CTA ;  /* 0x0000000000007992 */ /* 0x0005ec0000008000 */
[----:B--2---:R-:W2:Y:S01]  /*5060*/  FENCE.VIEW.ASYNC.S ;  /* 0x00000000000073c6 */ /* 0x004ea20000000000 */
[----:B------:R-:W1:Y:S08]  /*5070*/  @!P1 LDC R12, c[0x0][0xb20] ;  /* 0x0002c800ff0c9b82 */ /* 0x000e700000000800 */
[----:B------:R-:W1:Y:S01]  /*5080*/  @!P1 LDC R7, c[0x0][0xb0c] ;  /* 0x0002c300ff079b82 */ /* 0x000e620000000800 */
[----:B--2---:R2:W-:Y:S01]  /*5090*/  SYNCS.ARRIVE.TRANS64.RED.A1T0 RZ, [R0+URZ], RZ ;  /* 0x000000ff00ff79a7 */ /* 0x0045e200081004ff */
[----:B---3--:R-:W-:Y:S04]  /*50a0*/  LOP3.LUT P4, RZ, R18, 0x1, RZ, 0xc0, !PT ;  /* 0x0000000112ff7812 */ /* 0x008fe8000788c0ff */
[----:B------:R-:W-:Y:S09]  /*50b0*/  P2R R78, PR, RZ, 0x10 ;  /* 0x00000010ff4e7803 */ /* 0x000ff20000000000 */
[----:B------:R-:W-:Y:S02]  /*50c0*/  @P4 MOV R30, R16 ;  /* 0x00000010001e4202 */ /* 0x000fe40000000f00 */
[----:B------:R-:W-:Y:S01]  /*50d0*/  @P4 LOP3.LUT R29, R17, 0xffff, RZ, 0xc0, !PT ;  /* 0x0000ffff111d4812 */ /* 0x000fe200078ec0ff */
[----:B--2-4-:R-:W-:Y:S06]  /*50e0*/  @!P0 BRA `(.L_x_83) ;  /* 0x0000000000a48947 */ /* 0x014fec0003800000 */
[----:B------:R-:W-:Y:S01]  /*50f0*/  IMAD.HI.U32 R0, R66, R25, RZ ;  /* 0x0000001942007227 */ /* 0x000fe200078e00ff */
[----:B------:R-:W-:Y:S02]  /*5100*/  ISETP.NE.AND P0, PT, R24, 0x1, PT ;  /* 0x000000011800780c */ /* 0x000fe40003f05270 */
[----:B------:R-:W-:Y:S01]  /*5110*/  ISETP.NE.AND P2, PT, R26, 0x1, PT ;  /* 0x000000011a00780c */ /* 0x000fe20003f45270 */
[----:B------:R-:W-:Y:S01]  /*5120*/  IMAD.HI.U32 R4, R67, R60, RZ ;  /* 0x0000003c43047227 */ /* 0x000fe200078e00ff */
[----:B------:R-:W-:Y:S02]  /*5130*/  SHF.R.U32.HI R0, RZ, R65, R0 ;  /* 0x00000041ff007219 */ /* 0x000fe40000011600 */
[----:B------:R-:W-:Y:S01]  /*5140*/  ISETP.NE.AND P3, PT, R28, 0x1, PT ;  /* 0x000000011c00780c */ /* 0x000fe20003f65270 */
[----:B------:R-:W-:Y:S01]  /*5150*/  IMAD.HI.U32 R6, R29, R25, RZ ;  /* 0x000000191d067227 */ /* 0x000fe200078e00ff */
[-C--:B------:R-:W-:Y:S02]  /*5160*/  SHF.R.U32.HI R4, RZ, R61.reuse, R4 ;  /* 0x0000003dff047219 */ /* 0x080fe40000011604 */
[----:B------:R-:W-:Y:S01]  /*5170*/  SEL R0, R66, R0, !P0 ;  /* 0x0000000042007207 */ /* 0x000fe20004000000 */
[----:B------:R-:W-:Y:S01]  /*5180*/  IMAD.HI.U32 R5, R30, R60, RZ ;  /* 0x0000003c1e057227 */ /* 0x000fe200078e00ff */
[----:B------:R-:W-:Y:S03]  /*5190*/  SEL R4, R67, R4, !P3 ;  /* 0x0000000443047207 */ /* 0x000fe60005800000 */
[-C--:B------:R-:W-:Y:S01]  /*51a0*/  IMAD.HI.U32 R3, R0, R22.reuse, RZ ;  /* 0x0000001600037227 */ /* 0x080fe200078e00ff */
[----:B------:R-:W-:Y:S03]  /*51b0*/  SHF.R.U32.HI R5, RZ, R61, R5 ;  /* 0x0000003dff057219 */ /* 0x000fe60000011605 */
[----:B------:R-:W-:Y:S01]  /*51c0*/  IMAD.HI.U32 R2, R4, R22, RZ ;  /* 0x0000001604027227 */ /* 0x000fe200078e00ff */
[----:B------:R-:W-:Y:S02]  /*51d0*/  @P2 SHF.R.U32.HI R0, RZ, R23, R3 ;  /* 0x00000017ff002219 */ /* 0x000fe40000011603 */
[----:B------:R-:W-:Y:S02]  /*51e0*/  SHF.R.U32.HI R3, RZ, R65, R6 ;  /* 0x00000041ff037219 */ /* 0x000fe40000011606 */
[----:B------:R-:W-:Y:S01]  /*51f0*/  @P2 SHF.R.U32.HI R4, RZ, R23, R2 ;  /* 0x00000017ff042219 */ /* 0x000fe20000011602 */
[----:B------:R-:W-:Y:S01]  /*5200*/  IMAD R0, R26, R0, RZ ;  /* 0x000000001a007224 */ /* 0x000fe200078e02ff */
[----:B------:R-:W-:Y:S02]  /*5210*/  SEL R3, R29, R3, !P0 ;  /* 0x000000031d037207 */ /* 0x000fe40004000000 */
[----:B------:R-:W-:Y:S01]  /*5220*/  SEL R2, R30, R5, !P3 ;  /* 0x000000051e027207 */ /* 0x000fe20005800000 */
[----:B------:R-:W-:Y:S01]  /*5230*/  IMAD R5, R26, R4, RZ ;  /* 0x000000041a057224 */ /* 0x000fe200078e02ff */
[C---:B------:R-:W-:Y:S01]  /*5240*/  ISETP.GE.AND P0, PT, R3.reuse, R0, PT ;  /* 0x000000000300720c */ /* 0x040fe20003f06270 */
[C---:B------:R-:W-:Y:S03]  /*5250*/  IMAD.HI.U32 R0, R3.reuse, R22, RZ ;  /* 0x0000001603007227 */ /* 0x040fe600078e00ff */
[C---:B------:R-:W-:Y:S02]  /*5260*/  ISETP.GE.OR P0, PT, R2.reuse, R5, P0 ;  /* 0x000000050200720c */ /* 0x040fe40000706670 */
[----:B------:R-:W-:Y:S04]  /*5270*/  SHF.R.U32.HI R0, RZ, R23, R0 ;  /* 0x00000017ff007219 */ /* 0x000fe80000011600 */
[C---:B------:R-:W-:Y:S05]  /*5280*/  SEL R6, R3.reuse, R0, !P2 ;  /* 0x0000000003067207 */ /* 0x040fea0005000000 */
        /* <DEDUP_REMOVED lines=14> */
[----:B------:R-:W-:Y:S07]  /*5370*/  IMAD R29, R3, R24, R29 ;  /* 0x00000018031d7224 */ /* 0x000fee00078e021d */
.L_x_83:
[----:B-1----:R-:W-:Y:S01]  /*5380*/  @!P1 ISETP.NE.AND P0, PT, R8, 0x1, PT ;  /* 0x000000010800980c */ /* 0x002fe20003f05270 */
[----:B------:R-:W-:Y:S01]  /*5390*/  @!P1 IMAD.HI.U32 R2, R29, R9, RZ ;  /* 0x000000091d029227 */ /* 0x000fe200078e00ff */
[----:B------:R-:W-:Y:S01]  /*53a0*/  R2UR UR42, R15 ;  /* 0x000000000f2a72ca */ /* 0x000fe200000e0000 */
[----:B------:R-:W-:Y:S01]  /*53b0*/  BSSY.RECONVERGENT B6, `(.L_x_84) ;  /* 0x0000031000067945 */ /* 0x000fe20003800200 */
[----:B------:R-:W-:Y:S01]  /*53c0*/  R2UR UR41, R14 ;  /* 0x000000000e2972ca */ /* 0x000fe200000e0000 */
[----:B------:R-:W-:Y:S01]  /*53d0*/  @!P1 IMAD.HI.U32 R0, R30, R10, RZ ;  /* 0x0000000a1e009227 */ /* 0x000fe200078e00ff */
[----:B------:R-:W-:Y:S02]  /*53e0*/  @!P1 SHF.R.U32.HI R2, RZ, R12, R2 ;  /* 0x0000000cff029219 */ /* 0x000fe40000011602 */
[----:B------:R-:W-:Y:S01]  /*53f0*/  @!P1 ISETP.NE.AND P2, PT, R7, 0x1, PT ;  /* 0x000000010700980c */ /* 0x000fe20003f45270 */
[----:B------:R-:W-:Y:S01]  /*5400*/  VIADD R80, R80, 0x1 ;  /* 0x0000000150507836 */ /* 0x000fe20000000000 */
[----:B------:R-:W-:Y:S02]  /*5410*/  @!P1 SEL R2, R29, R2, !P0 ;  /* 0x000000021d029207 */ /* 0x000fe40004000000 */
[----:B------:R-:W-:Y:S02]  /*5420*/  @!P1 SHF.R.U32.HI R0, RZ, R11, R0 ;  /* 0x0000000bff009219 */ /* 0x000fe40000011600 */
[----:B------:R-:W-:Y:S01]  /*5430*/  LOP3.LUT P0, RZ, R70, 0x3f0, RZ, 0xc0, !PT ;  /* 0x000003f046ff7812 */ /* 0x000fe2000780c0ff */
[----:B------:R-:W-:Y:S01]  /*5440*/  USHF.L.U32 UR42, UR42, 0x6, URZ ;  /* 0x000000062a2a7899 */ /* 0x000fe200080006ff */
[----:B------:R-:W-:Y:S01]  /*5450*/  @!P1 SEL R3, R30, R0, !P2 ;  /* 0x000000001e039207 */ /* 0x000fe20005000000 */
[----:B------:R-:W-:Y:S01]  /*5460*/  USHF.L.U32 UR41, UR41, 0x7, URZ ;  /* 0x0000000729297899 */ /* 0x000fe200080006ff */
[----:B------:R-:W-:Y:S03]  /*5470*/  @P4 SHF.R.U32.HI R71, RZ, 0x10, R17 ;  /* 0x00000010ff474819 */ /* 0x000fe60000011611 */
[----:B------:R-:W-:Y:S02]  /*5480*/  @!P1 IMAD.IADD R0, R2, 0x1, -R3 ;  /* 0x0000000102009824 */ /* 0x000fe400078e0a03 */
[----:B------:R-:W-:Y:S02]  /*5490*/  @!P1 IMAD.IADD R2, R3, 0x1, -R2 ;  /* 0x0000000103029824 */ /* 0x000fe400078e0a02 */
[----:B------:R-:W-:Y:S02]  /*54a0*/  @!P1 IMAD R30, R0, R7, R30 ;  /* 0x00000007001e9224 */ /* 0x000fe400078e021e */
[----:B------:R-:W-:Y:S01]  /*54b0*/  @!P1 IMAD R29, R2, R8, R29 ;  /* 0x00000008021d9224 */ /* 0x000fe200078e021d */
[----:B------:R-:W-:Y:S06]  /*54c0*/  @!P0 BRA `(.L_x_85) ;  /* 0x00000000007c8947 */ /* 0x000fec0003800000 */
[----:B------:R-:W1:Y:S01]  /*54d0*/  LDCU.64 UR8, c[0x4][0x80] ;  /* 0x01001000ff0877ac */ /* 0x000e620008000a00 */
[----:B------:R-:W-:Y:S01]  /*54e0*/  MOV R2, 0x0 ;  /* 0x0000000000027802 */ /* 0x000fe20000000f00 */
[----:B------:R-:W-:Y:S02]  /*54f0*/  HFMA2 R12, -RZ, RZ, 0, 5.9604644775390625e-08 ;  /* 0x00000001ff0c7431 */ /* 0x000fe400000001ff */
[----:B------:R-:W-:Y:S01]  /*5500*/  IMAD.MOV.U32 R8, RZ, RZ, 0x70 ;  /* 0x00000070ff087424 */ /* 0x000fe200078e00ff */
[----:B------:R2:W3:Y:S01]  /*5510*/  LDC.64 R14, c[0x4][R2] ;  /* 0x01000000020e7b82 */ /* 0x0004e20000000a00 */
[----:B------:R-:W4:Y:S01]  /*5520*/  LDCU.64 UR6, c[0x4][0x88] ;  /* 0x01001100ff0677ac */ /* 0x000f220008000a00 */
[----:B------:R-:W-:Y:S01]  /*5530*/  IMAD.MOV.U32 R13, RZ, RZ, RZ ;  /* 0x000000ffff0d7224 */ /* 0x000fe200078e00ff */
[----:B------:R-:W2:Y:S01]  /*5540*/  LDCU.64 UR4, c[0x4][0x8] ;  /* 0x01000100ff0477ac */ /* 0x000ea20008000a00 */
[----:B-1----:R-:W-:Y:S01]  /*5550*/  MOV R5, UR9 ;  /* 0x0000000900057c02 */ /* 0x002fe20008000f00 */
[----:B------:R-:W-:Y:S01]  /*5560*/  IMAD.U32 R4, RZ, RZ, UR8 ;  /* 0x00000008ff047e24 */ /* 0x000fe2000f8e00ff */
[----:B----4-:R-:W-:Y:S01]  /*5570*/  MOV R7, UR7 ;  /* 0x0000000700077c02 */ /* 0x010fe20008000f00 */
[----:B------:R-:W-:Y:S01]  /*5580*/  IMAD.U32 R6, RZ, RZ, UR6 ;  /* 0x00000006ff067e24 */ /* 0x000fe2000f8e00ff */
[----:B--2---:R-:W-:Y:S01]  /*5590*/  MOV R11, UR5 ;  /* 0x00000005000b7c02 */ /* 0x004fe20008000f00 */
[----:B------:R-:W-:Y:S02]  /*55a0*/  IMAD.U32 R10, RZ, RZ, UR4 ;  /* 0x00000004ff0a7e24 */ /* 0x000fe4000f8e00ff */
[----:B------:R-:W-:Y:S07]  /*55b0*/  LEPC R20, `(.L_x_86) ;  /* 0x000000001014794e */ /* 0x000fee0000000000 */
[----:B---3-5:R-:W-:Y:S05]  /*55c0*/  CALL.ABS.NOINC R14 ;  /* 0x000000000e007343 */ /* 0x028fea0003c00000 */
.L_x_86:
[----:B------:R-:W1:Y:S01]  /*55d0*/  LDCU.64 UR8, c[0x4][0x80] ;  /* 0x01001000ff0877ac */ /* 0x000e620008000a00 */
[----:B------:R-:W2:Y:S01]  /*55e0*/  LDC.64 R2, c[0x4][R2] ;  /* 0x0100000002027b82 */ /* 0x000ea20000000a00 */
[----:B------:R-:W-:Y:S02]  /*55f0*/  HFMA2 R12, -RZ, RZ, 0, 5.9604644775390625e-08 ;  /* 0x00000001ff0c7431 */ /* 0x000fe400000001ff */
[----:B------:R-:W-:Y:S02]  /*5600*/  IMAD.MOV.U32 R8, RZ, RZ, 0x70 ;  /* 0x00000070ff087424 */ /* 0x000fe400078e00ff */
[----:B------:R-:W-:Y:S01]  /*5610*/  IMAD.MOV.U32 R13, RZ, RZ, RZ ;  /* 0x000000ffff0d7224 */ /* 0x000fe200078e00ff */
[----:B------:R-:W3:Y:S01]  /*5620*/  LDCU.64 UR6, c[0x4][0x88] ;  /* 0x01001100ff0677ac */ /* 0x000ee20008000a00 */
[----:B------:R-:W4:Y:S01]  /*5630*/  LDCU.64 UR4, c[0x4][0x8] ;  /* 0x01000100ff0477ac */ /* 0x000f220008000a00 */
[----:B-1----:R-:W-:Y:S02]  /*5640*/  MOV R4, UR8 ;  /* 0x0000000800047c02 */ /* 0x002fe40008000f00 */
[----:B------:R-:W-:Y:S02]  /*5650*/  MOV R5, UR9 ;  /* 0x0000000900057c02 */ /* 0x000fe40008000f00 */
[----:B---3--:R-:W-:Y:S01]  /*5660*/  MOV R7, UR7 ;  /* 0x0000000700077c02 */ /* 0x008fe20008000f00 */
[----:B------:R-:W-:Y:S01]  /*5670*/  IMAD.U32 R6, RZ, RZ, UR6 ;  /* 0x00000006ff067e24 */ /* 0x000fe2000f8e00ff */
[----:B----4-:R-:W-:Y:S01]  /*5680*/  MOV R11, UR5 ;  /* 0x00000005000b7c02 */ /* 0x010fe20008000f00 */
[----:B------:R-:W-:Y:S02]  /*5690*/  IMAD.U32 R10, RZ, RZ, UR4 ;  /* 0x00000004ff0a7e24 */ /* 0x000fe4000f8e00ff */
[----:B------:R-:W-:Y:S07]  /*56a0*/  LEPC R20, `(.L_x_85) ;  /* 0x000000001014794e */ /* 0x000fee0000000000 */
[----:B--2---:R-:W-:Y:S05]  /*56b0*/  CALL.ABS.NOINC R2 ;  /* 0x0000000002007343 */ /* 0x004fea0003c00000 */
.L_x_85:
[----:B------:R-:W-:Y:S05]  /*56c0*/  BSYNC.RECONVERGENT B6 ;  /* 0x0000000000067941 */ /* 0x000fea0003800200 */
.L_x_84:
[----:B------:R-:W-:Y:S01]  /*56d0*/  ISETP.NE.U32.AND P4, PT, R58, RZ, PT ;  /* 0x000000ff3a00720c */ /* 0x000fe20003f85070 */
[----:B------:R-:W-:Y:S01]  /*56e0*/  UISETP.NE.AND UP2, UPT, UR50, URZ, UPT ;  /* 0x000000ff3200728c */ /* 0x000fe2000bf45270 */
[----:B------:R-:W-:Y:S01]  /*56f0*/  ISETP.NE.U32.AND P2, PT, RZ, UR38, PT ;  /* 0x00000026ff007c0c */ /* 0x000fe2000bf45070 */
[----:B------:R-:W-:Y:S01]  /*5700*/  UISETP.NE.U32.AND UP1, UPT, UR44, URZ, UPT ;  /* 0x000000ff2c00728c */ /* 0x000fe2000bf25070 */
[----:B------:R-:W-:Y:S01]  /*5710*/  ISETP.NE.AND.EX P4, PT, R59, RZ, PT, P4 ;  /* 0x000000ff3b00720c */ /* 0x000fe20003f85340 */
[----:B------:R-:W-:Y:S01]  /*5720*/  UPLOP3.LUT UP0, UPT, UPT, UPT, UPT, 0x40, 0x4 ;  /* 0x000000000004789c */ /* 0x000fe20003f0e870 */
[----:B------:R-:W-:Y:S01]  /*5730*/  ISETP.NE.AND.EX P2, PT, RZ, UR39, PT, P2 ;  /* 0x00000027ff007c0c */ /* 0x000fe2000bf45320 */
[----:B------:R-:W-:Y:S01]  /*5740*/  UISETP.NE.AND.EX UP1, UPT, UR45, URZ, UPT, UP1 ;  /* 0x000000ff2d00728c */ /* 0x000fe2000bf25310 */
[----:B------:R-:W-:Y:S04]  /*5750*/  PLOP3.LUT P1, PT, PT, PT, UP2, 0x80, 0x8 ;  /* 0x000000000008781c */ /* 0x000fe80003f2f028 */
[----:B------:R-:W-:Y:S06]  /*5760*/  @UP2 UPLOP3.LUT UP0, UPT, UPT, UPT, UP1, 0x80, 0x8 ;  /* 0x000000000008289c */ /* 0x000fec0003f0f010 */
[----:B------:R-:W-:Y:S01]  /*5770*/  PLOP3.LUT P0, PT, PT, PT, UP0, 0x80, 0x8 ;  /* 0x000000000008781c */ /* 0x000fe20003f0f008 */
[----:B------:R-:W-:Y:S01]  /*5780*/  @!UPT UIADD3 URZ, UPT, UPT, URZ, URZ, URZ ;  /* 0x000000fffffff290 */ /* 0x000fe2000fffe0ff */
[----:B------:R-:W-:Y:S11]  /*5790*/  BRA.U !UP1, `(.L_x_87) ;  /* 0x0000000109387547 */ /* 0x000ff6000b800000 */
[----:B------:R-:W-:Y:S01]  /*57a0*/  UISETP.NE.U32.AND UP0, UPT, UR38, URZ, UPT ;  /* 0x000000ff2600728c */ /* 0x000fe2000bf05070 */
[----:B------:R-:W-:Y:S02]  /*57b0*/  HFMA2 R0, -RZ, RZ, 0, 5.9604644775390625e-08 ;  /* 0x00000001ff007431 */ /* 0x000fe400000001ff */
[----:B------:R-:W-:Y:S01]  /*57c0*/  IMAD.MOV.U32 R64, RZ, RZ, 0x1 ;  /* 0x00000001ff407424 */ /* 0x000fe200078e00ff */
[----:B------:R-:W-:Y:S06]  /*57d0*/  UISETP.NE.AND.EX UP0, UPT, UR39, URZ, UPT, UP0 ;  /* 0x000000ff2700728c */ /* 0x000fec000bf05300 */
[----:B------:R-:W-:Y:S05]  /*57e0*/  PLOP3.LUT P3, PT, PT, PT, UP0, 0x80, 0x8 ;  /* 0x000000000008781c */ /* 0x000fea0003f6f008 */
[----:B------:R-:W1:Y:S01]  /*57f0*/  @UP0 LDCU.64 UR6, c[0x0][0x888] ;  /* 0x00011100ff0607ac */ /* 0x000e620008000a00 */
[----:B------:R-:W-:Y:S07]  /*5800*/  @UP0 UIMAD UR4, UR36, UR44, URZ ;  /* 0x0000002c240402a4 */ /* 0x000fee000f8e02ff */
[----:B------:R-:W-:Y:S01]  /*5810*/  @!P3 PRMT R64, R0, 0x7610, R64 ;  /* 0x000076100040b816 */ /* 0x000fe20000000040 */
[----:B-1----:R-:W-:Y:S03]  /*5820*/  @UP0 UIMAD.WIDE UR6, UR4, 0x4, UR6 ;  /* 0x00000004040608a5 */ /* 0x002fe6000f8e0206 */
[----:B------:R-:W1:Y:S03]  /*5830*/  @!UP0 LDCU UR4, c[0x0][0x880] ;  /* 0x00011000ff0487ac */ /* 0x000e660008000800 */
[----:B------:R-:W-:Y:S01]  /*5840*/  IMAD.U32 R2, RZ, RZ, UR6 ;  /* 0x00000006ff027e24 */ /* 0x000fe2000f8e00ff */
[----:B------:R-:W-:Y:S05]  /*5850*/  MOV R3, UR7 ;  /* 0x0000000700037c02 */ /* 0x000fea0008000f00 */
[----:B-----5:R2:W5:Y:S02]  /*5860*/  @P3 LDG.E R35, desc[UR46][R2.64] ;  /* 0x0000002e02233981 */ /* 0x020564000c1e1900 */
[----:B-12---:R-:W-:Y:S02]  /*5870*/  @!P3 IMAD.U32 R35, RZ, RZ, UR4 ;  /* 0x00000004ff23be24 */ /* 0x006fe4000f8e00ff */
.L_x_87:
[----:B------:R-:W-:Y:S05]  /*5880*/  @!P4 BRA `(.L_x_88) ;  /* 0x000000000020c947 */ /* 0x000fea0003800000 */
[----:B------:R-:W-:Y:S04]  /*5890*/  ISETP.NE.U32.AND P3, PT, R56, RZ, PT ;  /* 0x000000ff3800720c */ /* 0x000fe80003f65070 */
[----:B------:R-:W-:Y:S11]  /*58a0*/  ISETP.NE.AND.EX P3, PT, R57, RZ, PT, P3 ;  /* 0x000000ff3900720c */ /* 0x000ff60003f65330 */
[----:B------:R-:W-:Y:S02]  /*58b0*/  @!UPT UIADD3 URZ, UPT, UPT, URZ, URZ, URZ ;  /* 0x000000fffffff290 */ /* 0x000fe4000fffe0ff */
[----:B------:R-:W1:Y:S01]  /*58c0*/  @P3 LDC.64 R2, c[0x0][0x8a8] ;  /* 0x00022a00ff023b82 */ /* 0x000e620000000a00 */
[----:B------:R-:W-:Y:S04]  /*58d0*/  @P3 IMAD R0, R58, UR36, RZ ;  /* 0x000000243a003c24 */ /* 0x000fe8000f8e02ff */
[----:B-1----:R-:W-:Y:S05]  /*58e0*/  @P3 IMAD.WIDE R2, R0, 0x4, R2 ;  /* 0x0000000400023825 */ /* 0x002fea00078e0202 */
[----:B-----5:R1:W5:Y:S02]  /*58f0*/  @P3 LDG.E R33, desc[UR46][R2.64] ;  /* 0x0000002e02213981 */ /* 0x020364000c1e1900 */
[----:B-1----:R-:W2:Y:S02]  /*5900*/  @!P3 LDC R33, c[0x0][0x8a0] ;  /* 0x00022800ff21bb82 */ /* 0x002ea40000000800 */
.L_x_88:
[----:B-----5:R-:W-:Y:S01]  /*5910*/  FSETP.NEU.AND P3, PT, R35, RZ, PT ;  /* 0x000000ff2300720b */ /* 0x020fe20003f6d000 */
[----:B------:R-:W-:Y:S01]  /*5920*/  IMAD.SHL.U32 R88, R68, 0x4, RZ ;  /* 0x0000000444587824 */ /* 0x000fe200078e00ff */
[----:B------:R-:W-:Y:S01]  /*5930*/  SEL R4, RZ, 0xffffffff, P2 ;  /* 0xffffffffff047807 */ /* 0x000fe20001000000 */
[----:B------:R-:W-:Y:S01]  /*5940*/  BSSY B1, `(.L_x_89) ;  /* 0x0000043000017945 */ /* 0x000fe20003800000 */
[----:B------:R-:W-:Y:S01]  /*5950*/  @P1 LOP3.LUT P2, RZ, R64, 0xff, RZ, 0xc0, !PT ;  /* 0x000000ff40ff1812 */ /* 0x000fe2000784c0ff */
[----:B------:R-:W-:Y:S01]  /*5960*/  VIADD R83, R88, UR48 ;  /* 0x0000003058537c36 */ /* 0x000fe20008000000 */
[----:B------:R-:W-:Y:S01]  /*5970*/  @P1 SEL R0, RZ, 0xffffffff, P3 ;  /* 0xffffffffff001807 */ /* 0x000fe20001800000 */
[----:B------:R-:W-:Y:S01]  /*5980*/  IMAD.MOV.U32 R89, RZ, RZ, 0x1 ;  /* 0x00000001ff597424 */ /* 0x000fe200078e00ff */
[----:B------:R-:W-:Y:S01]  /*5990*/  LOP3.LUT R74, R74, 0x1, RZ, 0x3c, !PT ;  /* 0x000000014a4a7812 */ /* 0x000fe200078e3cff */
[----:B------:R-:W-:Y:S01]  /*59a0*/  IMAD.MOV.U32 R87, RZ, RZ, RZ ;  /* 0x000000ffff577224 */ /* 0x000fe200078e00ff */
[----:B------:R-:W-:Y:S02]  /*59b0*/  @P0 SEL R0, R4, R0, !P2 ;  /* 0x0000000004000207 */ /* 0x000fe40005000000 */
[----:B------:R-:W-:Y:S02]  /*59c0*/  CS2R R46, SRZ ;  /* 0x00000000002e7805 */ /* 0x000fe4000001ff00 */
[----:B------:R-:W-:Y:S02]  /*59d0*/  LEA R84, R31, UR48, 0x3 ;  /* 0x000000301f547c11 */ /* 0x000fe4000f8e18ff */
[----:B------:R-:W-:Y:S02]  /*59e0*/  CS2R R44, SRZ ;  /* 0x00000000002c7805 */ /* 0x000fe4000001ff00 */
[----:B------:R-:W-:Y:S02]  /*59f0*/  @P1 LOP3.LUT R0, R0, 0x1, RZ, 0xc0, !PT ;  /* 0x0000000100001812 */ /* 0x000fe400078ec0ff */
[----:B------:R-:W-:Y:S02]  /*5a00*/  CS2R R42, SRZ ;  /* 0x00000000002a7805 */ /* 0x000fe4000001ff00 */
[----:B------:R-:W-:Y:S02]  /*5a10*/  SHF.L.U32 R2, R73, 0x1f, RZ ;  /* 0x0000001f49027819 */ /* 0x000fe400000006ff */
[----:B------:R-:W-:Y:S02]  /*5a20*/  CS2R R40, SRZ ;  /* 0x0000000000287805 */ /* 0x000fe4000001ff00 */
[----:B------:R-:W-:Y:S02]  /*5a30*/  ISETP.NE.U32.OR P6, PT, R0, 0x1, !P1 ;  /* 0x000000010000780c */ /* 0x000fe40004fc5470 */
[----:B------:R-:W-:Y:S02]  /*5a40*/  CS2R R50, SRZ ;  /* 0x0000000000327805 */ /* 0x000fe4000001ff00 */
[----:B------:R-:W-:Y:S02]  /*5a50*/  PLOP3.LUT P2, PT, PT, PT, UP1, 0x80, 0x8 ;  /* 0x000000000008781c */ /* 0x000fe40003f4f018 */
[----:B------:R-:W-:Y:S02]  /*5a60*/  CS2R R48, SRZ ;  /* 0x0000000000307805 */ /* 0x000fe4000001ff00 */
[----:B------:R-:W-:Y:S02]  /*5a70*/  LEA.HI R34, R31, R31, RZ, 0x1 ;  /* 0x0000001f1f227211 */ /* 0x000fe400078f08ff */
[----:B------:R-:W-:Y:S02]  /*5a80*/  CS2R R54, SRZ ;  /* 0x0000000000367805 */ /* 0x000fe4000001ff00 */
[----:B------:R-:W-:Y:S02]  /*5a90*/  LOP3.LUT P4, R79, R64, 0xff, RZ, 0xc0, !PT ;  /* 0x000000ff404f7812 */ /* 0x000fe4000788c0ff */
[----:B------:R-:W-:Y:S02]  /*5aa0*/  CS2R R52, SRZ ;  /* 0x0000000000347805 */ /* 0x000fe4000001ff00 */
[----:B------:R-:W-:Y:S01]  /*5ab0*/  SEL R3, RZ, 0xffffffff, P3 ;  /* 0xffffffffff037807 */ /* 0x000fe20001800000 */
[----:B------:R-:W-:Y:S01]  /*5ac0*/  VIADD R85, R83, 0x400 ;  /* 0x0000040053557836 */ /* 0x000fe20000000000 */
[----:B------:R-:W-:Y:S01]  /*5ad0*/  P2R R81, PR, RZ, 0x40 ;  /* 0x00000040ff517803 */ /* 0x000fe20000000000 */
[----:B------:R-:W-:Y:S01]  /*5ae0*/  IMAD.IADD R82, R75, 0x1, R83 ;  /* 0x000000014b527824 */ /* 0x000fe200078e0253 */
[----:B------:R-:W-:Y:S02]  /*5af0*/  @P6 SHF.L.U32 R0, R74, 0x1f, RZ ;  /* 0x0000001f4a006819 */ /* 0x000fe400000006ff */
[----:B------:R-:W-:Y:S02]  /*5b00*/  @P2 SEL R3, R4, R3, !P4 ;  /* 0x0000000304032207 */ /* 0x000fe40006000000 */
[----:B------:R1:W3:Y:S02]  /*5b10*/  @P6 SYNCS.PHASECHK.TRANS64.TRYWAIT P1, [UR48+0x30], R0 ;  /* 0x00003000ff0065a7 */ /* 0x0002e40008021130 */
[----:B------:R-:W-:Y:S04]  /*5b20*/  LOP3.LUT R3, R3, 0x1, RZ, 0xc0, !PT ;  /* 0x0000000103037812 */ /* 0x000fe800078ec0ff */
[----:B------:R-:W-:Y:S04]  /*5b30*/  ISETP.NE.U32.AND P5, PT, R3, 0x1, PT ;  /* 0x000000010300780c */ /* 0x000fe80003fa5070 */
[----:B------:R-:W-:Y:S01]  /*5b40*/  P2R R90, PR, RZ, 0x20 ;  /* 0x00000020ff5a7803 */ /* 0x000fe20000000000 */
[----:B------:R4:W2:Y:S01]  /*5b50*/  SYNCS.PHASECHK.TRANS64.TRYWAIT P0, [R84+URZ+0xa0], R2 ;  /* 0x0000a002540075a7 */ /* 0x0008a200080011ff */
[C---:B-1----:R-:W-:Y:S01]  /*5b60*/  IMAD.SHL.U32 R0, R34.reuse, 0x40, RZ ;  /* 0x0000004022007824 */ /* 0x042fe200078e00ff */
[----:B------:R-:W-:Y:S04]  /*5b70*/  LOP3.LUT R34, R34, 0xffe, RZ, 0xc0, !PT ;  /* 0x00000ffe22227812 */ /* 0x000fe800078ec0ff */
[----:B------:R-:W-:Y:S01]  /*5b80*/  LOP3.LUT R0, R0, 0xffffff80, RZ, 0xc0, !PT ;  /* 0xffffff8000007812 */ /* 0x000fe200078ec0ff */
[----:B------:R-:W-:Y:S04]  /*5b90*/  IMAD.IADD R34, R31, 0x1, -R34 ;  /* 0x000000011f227824 */ /* 0x000fe800078e0a22 */
[----:B------:R-:W-:Y:S04]  /*5ba0*/  IMAD.IADD R0, R32, 0x1, R0 ;  /* 0x0000000120007824 */ /* 0x000fe800078e0200 */
[----:B------:R-:W-:Y:S01]  /*5bb0*/  IMAD R34, R34, 0x100000, R0 ;  /* 0x0010000022227824 */ /* 0x000fe200078e0200 */
[----:B---3--:R-:W-:Y:S01]  /*5bc0*/  @P6 SEL R89, RZ, 0x1, !P1 ;  /* 0x00000001ff596807 */ /* 0x008fe20004800000 */
[----:B----4-:R-:W-:Y:S06]  /*5bd0*/  @!P6 BRA `(.L_x_90) ;  /* 0x000000000064e947 */ /* 0x010fec0003800000 */
[----:B------:R-:W-:Y:S01]  /*5be0*/  @P5 IMAD R5, R76, 0x4, R85 ;  /* 0x000000044c055824 */ /* 0x000fe200078e0255 */
[----:B------:R-:W-:Y:S01]  /*5bf0*/  ISETP.NE.AND P1, PT, R89, RZ, PT ;  /* 0x000000ff5900720c */ /* 0x000fe20003f25270 */
[----:B------:R-:W-:Y:S01]  /*5c00*/  IMAD.MOV.U32 R46, RZ, RZ, RZ ;  /* 0x000000ffff2e7224 */ /* 0x000fe200078e00ff */
[----:B------:R-:W-:Y:S01]  /*5c10*/  BSSY B0, `(.L_x_91) ;  /* 0x000000d000007945 */ /* 0x000fe20003800000 */
[----:B------:R-:W-:Y:S01]  /*5c20*/  @P5 IMAD.IADD R4, R75, 0x1, R5 ;  /* 0x000000014b045824 */ /* 0x000fe200078e0205 */
[----:B------:R-:W-:Y:S02]  /*5c30*/  CS2R R42, SRZ ;  /* 0x00000000002a7805 */ /* 0x000fe4000001ff00 */
[----:B------:R-:W-:Y:S02]  /*5c40*/  CS2R R40, SRZ ;  /* 0x0000000000287805 */ /* 0x000fe4000001ff00 */
[----:B------:R-:W-:Y:S02]  /*5c50*/  CS2R R44, SRZ ;  /* 0x00000000002c7805 */ /* 0x000fe4000001ff00 */
[----:B------:R-:W-:Y:S02]  /*5c60*/  CS2R R54, SRZ ;  /* 0x0000000000367805 */ /* 0x000fe4000001ff00 */
[----:B------:R-:W-:Y:S02]  /*5c70*/  CS2R R52, SRZ ;  /* 0x0000000000347805 */ /* 0x000fe4000001ff00 */
[----:B------:R-:W-:Y:S02]  /*5c80*/  CS2R R50, SRZ ;  /* 0x0000000000327805 */ /* 0x000fe4000001ff00 */
[----:B------:R-:W-:Y:S01]  /*5c90*/  CS2R R48, SRZ ;  /* 0x0000000000307805 */ /* 0x000fe2000001ff00 */
[----:B------:R-:W-:Y:S06]  /*5ca0*/  @P1 BRA `(.L_x_92) ;  /* 0x00000000000c1947 */ /* 0x000fec0003800000 */
[----:B------:R-:W-:Y:S04]  /*5cb0*/  SHF.L.U32 R3, R74, 0x1f, RZ ;  /* 0x0000001f4a037819 */ /* 0x000fe800000006ff */
[----:B------:R-:W1:Y:S02]  /*5cc0*/  SYNCS.PHASECHK.TRANS64.TRYWAIT P1, [UR48+0x30], R3 ;  /* 0x00003003ff0075a7 */ /* 0x000e640008021130 */
[----:B-1----:R-:W-:Y:S05]  /*5cd0*/  @!P1 BRA `(.L_x_93) ;  /* 0x0000003000689947 */ /* 0x002fea0003800000 */
.L_x_92:
[----:B------:R-:W-:Y:S05]  /*5ce0*/  BSYNC B0 ;  /* 0x0000000000007941 */ /* 0x000fea0003800000 */
.L_x_91:
[----:B------:R-:W-:Y:S01]  /*5cf0*/  ISETP.NE.AND P1, PT, R90, RZ, PT ;  /* 0x000000ff5a00720c */ /* 0x000fe20003f25270 */
[----:B------:R-:W-:Y:S11]  /*5d00*/  HFMA2 R87, -RZ, RZ, 0, 5.9604644775390625e-08 ;  /* 0x00000001ff577431 */ /* 0x000ff600000001ff */
[----:B------:R-:W-:Y:S01]  /*5d10*/  @!UPT UIADD3 URZ, UPT, UPT, URZ, URZ, URZ ;  /* 0x000000fffffff290 */ /* 0x000fe2000fffe0ff */
[----:B------:R-:W-:Y:S05]  /*5d20*/  @P1 WARPSYNC.ALL ;  /* 0x0000000000001948 */ /* 0x000fea0003800000 */
[----:B------:R3:W4:Y:S04]  /*5d30*/  @P1 LDSM.16.M88.4 R40, [R5] ;  /* 0x000000000528183b */ /* 0x0007280000000200 */
[----:B------:R3:W1:Y:S04]  /*5d40*/  @P1 LDSM.16.M88.4 R44, [R4] ;  /* 0x00000000042c183b */ /* 0x0006680000000200 */
[----:B------:R3:W1:Y:S04]  /*5d50*/  @P1 LDSM.16.M88.4 R52, [R88+UR48+0x400] ;  /* 0x000400305834183b */ /* 0x0006680008000200 */
[----:B------:R3:W1:Y:S02]  /*5d60*/  @P1 LDSM.16.M88.4 R48, [R82+0x400] ;  /* 0x000400005230183b */ /* 0x0006640000000200 */
.L_x_90:
[----:B------:R-:W-:Y:S05]  /*5d70*/  BSYNC B1 ;  /* 0x0000000000017941 */ /* 0x000fea0003800000 */
.L_x_89:
[----:B-1----:R-:W-:Y:S04]  /*5d80*/  SHF.R.U32.HI R0, RZ, 0x15, R34 ;  /* 0x00000015ff007819 */ /* 0x002fe80000011622 */
[----:B------:R-:W-:Y:S01]  /*5d90*/  LOP3.LUT P1, RZ, R0, 0x3, R69, 0x48, !PT ;  /* 0x0000000300ff7812 */ /* 0x000fe20007824845 */
[----:B------:R-:W-:Y:S01]  /*5da0*/  @!UPT UIADD3 URZ, UPT, UPT, URZ, URZ, URZ ;  /* 0x000000fffffff290 */ /* 0x000fe2000fffe0ff */
[----:B--2---:R-:W-:Y:S11]  /*5db0*/  @P0 BRA `(.L_x_94) ;  /* 0x0000000000080947 */ /* 0x004ff60003800000 */
[----:B------:R-:W1:Y:S02]  /*5dc0*/  SYNCS.PHASECHK.TRANS64.TRYWAIT P0, [R84+URZ+0xa0], R2 ;  /* 0x0000a002540075a7 */ /* 0x000e6400080011ff */
[----:B-1----:R-:W-:Y:S05]  /*5dd0*/  @!P0 BRA `(.L_x_95) ;  /* 0x0000003000408947 */ /* 0x002fea0003800000 */
.L_x_94:
[----:B------:R-:W-:Y:S05]  /*5de0*/  @!P1 BRA `(.L_x_96) ;  /* 0x0000000000409947 */ /* 0x000fea0003800000 */
[----:B------:R-:W3:Y:S01]  /*5df0*/  LDCU.64 UR8, c[0x4][0x70] ;  /* 0x01000e00ff0877ac */ /* 0x000ee20008000a00 */
[----:B------:R-:W-:Y:S01]  /*5e00*/  MOV R3, 0x0 ;  /* 0x0000000000037802 */ /* 0x000fe20000000f00 */
[----:B------:R-:W-:Y:S02]  /*5e10*/  HFMA2 R12, -RZ, RZ, 0, 5.9604644775390625e-08 ;  /* 0x00000001ff0c7431 */ /* 0x000fe400000001ff */
[----:B------:R-:W-:Y:S02]  /*5e20*/  IMAD.MOV.U32 R8, RZ, RZ, 0x192 ;  /* 0x00000192ff087424 */ /* 0x000fe400078e00ff */
[----:B------:R-:W-:Y:S01]  /*5e30*/  IMAD.MOV.U32 R13, RZ, RZ, RZ ;  /* 0x000000ffff0d7224 */ /* 0x000fe200078e00ff */
[----:B------:R-:W2:Y:S01]  /*5e40*/  LDCU.64 UR6, c[0x4][0x78] ;  /* 0x01000f00ff0677ac */ /* 0x000ea20008000a00 */
[----:B-1----:R-:W1:Y:S01]  /*5e50*/  LDC.64 R2, c[0x4][R3] ;  /* 0x0100000003027b82 */ /* 0x002e620000000a00 */
[----:B------:R-:W5:Y:S01]  /*5e60*/  LDCU.64 UR4, c[0x4][0x10] ;  /* 0x01000200ff0477ac */ /* 0x000f620008000a00 */
[----:B---3--:R-:W-:Y:S01]  /*5e70*/  MOV R5, UR9 ;  /* 0x0000000900057c02 */ /* 0x008fe20008000f00 */
[----:B------:R-:W-:Y:S01]  /*5e80*/  IMAD.U32 R4, RZ, RZ, UR8 ;  /* 0x00000008ff047e24 */ /* 0x000fe2000f8e00ff */
[----:B--2---:R-:W-:Y:S01]  /*5e90*/  MOV R7, UR7 ;  /* 0x0000000700077c02 */ /* 0x004fe20008000f00 */
[----:B------:R-:W-:Y:S01]  /*5ea0*/  IMAD.U32 R6, RZ, RZ, UR6 ;  /* 0x00000006ff067e24 */ /* 0x000fe2000f8e00ff */
[----:B-----5:R-:W-:Y:S01]  /*5eb0*/  MOV R11, UR5 ;  /* 0x00000005000b7c02 */ /* 0x020fe20008000f00 */
[----:B------:R-:W-:Y:S02]  /*5ec0*/  IMAD.U32 R10, RZ, RZ, UR4 ;  /* 0x00000004ff0a7e24 */ /* 0x000fe4000f8e00ff */
[----:B------:R-:W-:Y:S07]  /*5ed0*/  LEPC R20, `(.L_x_96) ;  /* 0x000000001014794e */ /* 0x000fee0000000000 */
[----:B-1--4-:R-:W-:Y:S05]  /*5ee0*/  CALL.ABS.NOINC R2 ;  /* 0x0000000002007343 */ /* 0x012fea0003c00000 */
.L_x_96:
[----:B------:R-:W-:Y:S01]  /*5ef0*/  LOP3.LUT R20, R52, 0xffffe000, RZ, 0xc0, !PT ;  /* 0xffffe00034147812 */ /* 0x000fe200078ec0ff */
[----:B------:R-:W-:Y:S05]  /*5f00*/  WARPSYNC.ALL ;  /* 0x0000000000007948 */ /* 0x000fea0003800000 */
[----:B------:R-:W-:Y:S01]  /*5f10*/  R2UR UR4, R34 ;  /* 0x00000000220472ca */ /* 0x000fe200000e0000 */
[----:B------:R-:W-:Y:S01]  /*5f20*/  IMAD.SHL.U32 R91, R76, 0x4, RZ ;  /* 0x000000044c5b7824 */ /* 0x000fe200078e00ff */
[----:B------:R-:W-:Y:S01]  /*5f30*/  LOP3.LUT R21, R53, 0xffffe000, RZ, 0xc0, !PT ;  /* 0xffffe00035157812 */ /* 0x000fe200078ec0ff */
[----:B------:R-:W-:Y:S01]  /*5f40*/  BSSY.RECONVERGENT B0, `(.L_x_97) ;  /* 0x0000059000007945 */ /* 0x000fe20003800200 */
[----:B------:R-:W-:Y:S02]  /*5f50*/  ISETP.NE.AND P0, PT, R77, RZ, PT ;  /* 0x000000ff4d00720c */ /* 0x000fe40003f05270 */
[----:B------:R-:W-:Y:S05]  /*5f60*/  IADD3 R85, PT, PT, R85, R91, RZ ;  /* 0x0000005b55557210 */ /* 0x000fea0007ffe0ff */
[----:B------:R-:W-:Y:S02]  /*5f70*/  IMAD.IADD R86, R75, 0x1, R85 ;  /* 0x000000014b567824 */ /* 0x000fe400078e0255 */
[----:B---3--:R-:W2:Y:S02]  /*5f80*/  LDTM.16dp128bit.x8 R4, tmem[UR4] ;  /* 0x00000004000479ee */ /* 0x008ea40008180000 */
[C---:B--2---:R-:W-:Y:S01]  /*5f90*/  FMUL R0, R33.reuse, R4 ;  /* 0x0000000421007220 */ /* 0x044fe20000400000 */
[C---:B-1----:R-:W-:Y:S01]  /*5fa0*/  FMUL R2, R33.reuse, R5 ;  /* 0x0000000521027220 */ /* 0x042fe20000400000 */
[C---:B------:R-:W-:Y:S01]  /*5fb0*/  FMUL R3, R33.reuse, R6 ;  /* 0x0000000621037220 */ /* 0x040fe20000400000 */
[----:B------:R-:W-:Y:S01]  /*5fc0*/  FMUL R4, R33, R8 ;  /* 0x0000000821047220 */ /* 0x000fe20000400000 */
[C---:B------:R-:W-:Y:S01]  /*5fd0*/  FFMA R36, R35.reuse, R20, R0 ;  /* 0x0000001423247223 */ /* 0x040fe20000000000 */
[----:B------:R-:W-:Y:S01]  /*5fe0*/  LOP3.LUT R0, R54, 0xffffe000, RZ, 0xc0, !PT ;  /* 0xffffe00036007812 */ /* 0x000fe200078ec0ff */
[----:B------:R-:W-:Y:S01]  /*5ff0*/  FFMA R37, R35, R21, R2 ;  /* 0x0000001523257223 */ /* 0x000fe20000000002 */
[----:B------:R-:W-:Y:S01]  /*6000*/  LOP3.LUT R2, R55, 0xffffe000, RZ, 0xc0, !PT ;  /* 0xffffe00037027812 */ /* 0x000fe200078ec0ff */
[C---:B------:R-:W-:Y:S01]  /*6010*/  FMUL R5, R33.reuse, R9 ;  /* 0x0000000921057220 */ /* 0x040fe20000400000 */
[----:B------:R-:W-:Y:S01]  /*6020*/  F2FP.TF32.F32.PACK_B R36, R36 ;  /* 0x00000024ff24723e */ /* 0x000fe200024050ff */
[C---:B------:R-:W-:Y:S01]  /*6030*/  FMUL R8, R33.reuse, R12 ;  /* 0x0000000c21087220 */ /* 0x040fe20000400000 */
[----:B------:R-:W-:Y:S01]  /*6040*/  F2FP.TF32.F32.PACK_B R37, R37 ;  /* 0x00000025ff25723e */ /* 0x000fe200024050ff */
[C---:B------:R-:W-:Y:S01]  /*6050*/  FMUL R9, R33.reuse, R13 ;  /* 0x0000000d21097220 */ /* 0x040fe20000400000 */
[C---:B------:R-:W-:Y:S01]  /*6060*/  FMUL R12, R33.reuse, R16 ;  /* 0x00000010210c7220 */ /* 0x040fe20000400000 */
[----:B------:R-:W-:Y:S01]  /*6070*/  LOP3.LUT R16, R48, 0xffffe000, RZ, 0xc0, !PT ;  /* 0xffffe00030107812 */ /* 0x000fe200078ec0ff */
[C---:B------:R-:W-:Y:S01]  /*6080*/  FMUL R7, R33.reuse, R7 ;  /* 0x0000000721077220 */ /* 0x040fe20000400000 */
[----:B------:R-:W-:Y:S01]  /*6090*/  FMUL R13, R33, R17 ;  /* 0x00000011210d7220 */ /* 0x000fe20000400000 */
[----:B------:R-:W-:Y:S01]  /*60a0*/  LOP3.LUT R17, R49, 0xffffe000, RZ, 0xc0, !PT ;  /* 0xffffe00031117812 */ /* 0x000fe200078ec0ff */
[----:B------:R-:W-:Y:S01]  /*60b0*/  FFMA R38, R35, R0, R3 ;  /* 0x0000000023267223 */ /* 0x000fe20000000003 */
[----:B------:R-:W-:Y:S01]  /*60c0*/  LOP3.LUT R0, R50, 0xffffe000, RZ, 0xc0, !PT ;  /* 0xffffe00032007812 */ /* 0x000fe200078ec0ff */
[----:B------:R-:W-:Y:S01]  /*60d0*/  FMUL R6, R33, R10 ;  /* 0x0000000a21067220 */ /* 0x000fe20000400000 */
[----:B----4-:R-:W-:Y:S01]  /*60e0*/  LOP3.LUT R3, R41, 0xffffe000, RZ, 0xc0, !PT ;  /* 0xffffe00029037812 */ /* 0x010fe200078ec0ff */
[----:B------:R-:W-:Y:S01]  /*60f0*/  FFMA R39, R35, R2, R7 ;  /* 0x0000000223277223 */ /* 0x000fe20000000007 */
[----:B------:R-:W-:Y:S01]  /*6100*/  LOP3.LUT R2, R51, 0xffffe000, RZ, 0xc0, !PT ;  /* 0xffffe00033027812 */ /* 0x000fe200078ec0ff */
[C---:B------:R-:W-:Y:S01]  /*6110*/  FFMA R4, R35.reuse, R16, R4 ;  /* 0x0000001023047223 */ /* 0x040fe20000000004 */
[----:B------:R-:W-:Y:S01]  /*6120*/  LOP3.LUT R16, R42, 0xffffe000, RZ, 0xc0, !PT ;  /* 0xffffe0002a107812 */ /* 0x000fe200078ec0ff */
[C---:B------:R-:W-:Y:S01]  /*6130*/  FFMA R5, R35.reuse, R17, R5 ;  /* 0x0000001123057223 */ /* 0x040fe20000000005 */
[----:B------:R-:W-:Y:S01]  /*6140*/  F2FP.TF32.F32.PACK_B R38, R38 ;  /* 0x00000026ff26723e */ /* 0x000fe200024050ff */
[----:B------:R-:W-:Y:S01]  /*6150*/  FFMA R6, R35, R0, R6 ;  /* 0x0000000023067223 */ /* 0x000fe20000000006 */
[----:B------:R-:W-:Y:S01]  /*6160*/  LOP3.LUT R0, R40, 0xffffe000, RZ, 0xc0, !PT ;  /* 0xffffe00028007812 */ /* 0x000fe200078ec0ff */
[C---:B------:R-:W-:Y:S01]  /*6170*/  FMUL R11, R33.reuse, R11 ;  /* 0x0000000b210b7220 */ /* 0x040fe20000400000 */
[----:B------:R-:W-:Y:S01]  /*6180*/  F2FP.TF32.F32.PACK_B R39, R39 ;  /* 0x00000027ff27723e */ /* 0x000fe200024050ff */
[----:B------:R-:W-:Y:S01]  /*6190*/  FMUL R10, R33, R14 ;  /* 0x0000000e210a7220 */ /* 0x000fe20000400000 */
[----:B------:R-:W-:Y:S01]  /*61a0*/  F2FP.TF32.F32.PACK_B R4, R4 ;  /* 0x00000004ff04723e */ /* 0x000fe200024050ff */
[----:B------:R-:W-:Y:S01]  /*61b0*/  FFMA R7, R35, R2, R11 ;  /* 0x0000000223077223 */ /* 0x000fe2000000000b */
[----:B------:R-:W-:Y:S01]  /*61c0*/  LOP3.LUT R2, R43, 0xffffe000, RZ, 0xc0, !PT ;  /* 0xffffe0002b027812 */ /* 0x000fe200078ec0ff */
[----:B------:R-:W-:Y:S01]  /*61d0*/  FFMA R8, R35, R0, R8 ;  /* 0x0000000023087223 */ /* 0x000fe20000000008 */
[----:B------:R-:W-:Y:S01]  /*61e0*/  LOP3.LUT R0, R44, 0xffffe000, RZ, 0xc0, !PT ;  /* 0xffffe0002c007812 */ /* 0x000fe200078ec0ff */
[----:B------:R1:W-:Y:S01]  /*61f0*/  STSM.16.M88.4 [R83+0x400], R36 ;  /* 0x0004002453007844 */ /* 0x0003e20000000200 */
[----:B------:R-:W-:Y:S01]  /*6200*/  F2FP.TF32.F32.PACK_B R5, R5 ;  /* 0x00000005ff05723e */ /* 0x000fe200024050ff */
[----:B------:R-:W-:Y:S01]  /*6210*/  FMUL R15, R33, R15 ;  /* 0x0000000f210f7220 */ /* 0x000fe20000400000 */
[----:B------:R-:W-:Y:S01]  /*6220*/  F2FP.TF32.F32.PACK_B R6, R6 ;  /* 0x00000006ff06723e */ /* 0x000fe200024050ff */
[C---:B------:R-:W-:Y:S01]  /*6230*/  FFMA R9, R35.reuse, R3, R9 ;  /* 0x0000000323097223 */ /* 0x040fe20000000009 */
[C---:B------:R-:W-:Y:S01]  /*6240*/  FFMA R10, R35.reuse, R16, R10 ;  /* 0x00000010230a7223 */ /* 0x040fe2000000000a */
[----:B------:R-:W-:Y:S01]  /*6250*/  FFMA R11, R35, R2, R15 ;  /* 0x00000002230b7223 */ /* 0x000fe2000000000f */
[----:B------:R-:W-:Y:S01]  /*6260*/  LOP3.LUT R2, R45, 0xffffe000, RZ, 0xc0, !PT ;  /* 0xffffe0002d027812 */ /* 0x000fe200078ec0ff */
[----:B------:R-:W-:Y:S01]  /*6270*/  FFMA R12, R35, R0, R12 ;  /* 0x00000000230c7223 */ /* 0x000fe2000000000c */
[----:B------:R-:W-:Y:S01]  /*6280*/  LOP3.LUT R3, R46, 0xffffe000, RZ, 0xc0, !PT ;  /* 0xffffe0002e037812 */ /* 0x000fe200078ec0ff */
[----:B------:R-:W-:Y:S01]  /*6290*/  FMUL R14, R33, R18 ;  /* 0x00000012210e7220 */ /* 0x000fe20000400000 */
[----:B------:R-:W-:Y:S01]  /*62a0*/  LOP3.LUT R0, R47, 0xffffe000, RZ, 0xc0, !PT ;  /* 0xffffe0002f007812 */ /* 0x000fe200078ec0ff */
[----:B------:R-:W-:Y:S01]  /*62b0*/  FMUL R19, R33, R19 ;  /* 0x0000001321137220 */ /* 0x000fe20000400000 */
[----:B------:R-:W-:Y:S01]  /*62c0*/  F2FP.TF32.F32.PACK_B R7, R7 ;  /* 0x00000007ff07723e */ /* 0x000fe200024050ff */
[C---:B------:R-:W-:Y:S01]  /*62d0*/  FFMA R13, R35.reuse, R2, R13 ;  /* 0x00000002230d7223 */ /* 0x040fe2000000000d */
[C---:B------:R-:W-:Y:S01]  /*62e0*/  FFMA R14, R35.reuse, R3, R14 ;  /* 0x00000003230e7223 */ /* 0x040fe2000000000e */
[----:B------:R-:W-:Y:S01]  /*62f0*/  FFMA R15, R35, R0, R19 ;  /* 0x00000000230f7223 */ /* 0x000fe20000000013 */
[----:B------:R-:W-:Y:S01]  /*6300*/  F2FP.TF32.F32.PACK_B R8, R8 ;  /* 0x00000008ff08723e */ /* 0x000fe200024050ff */
[----:B------:R1:W-:Y:S01]  /*6310*/  STSM.16.M88.4 [R82+0x400], R4 ;  /* 0x0004000452007844 */ /* 0x0003e20000000200 */
[----:B------:R-:W-:Y:S02]  /*6320*/  F2FP.TF32.F32.PACK_B R9, R9 ;  /* 0x00000009ff09723e */ /* 0x000fe400024050ff */
[----:B------:R-:W-:Y:S02]  /*6330*/  F2FP.TF32.F32.PACK_B R10, R10 ;  /* 0x0000000aff0a723e */ /* 0x000fe400024050ff */
[----:B------:R-:W-:Y:S02]  /*6340*/  F2FP.TF32.F32.PACK_B R11, R11 ;  /* 0x0000000bff0b723e */ /* 0x000fe400024050ff */
[----:B------:R-:W-:Y:S02]  /*6350*/  F2FP.TF32.F32.PACK_B R12, R12 ;  /* 0x0000000cff0c723e */ /* 0x000fe400024050ff */
[----:B------:R-:W-:Y:S01]  /*6360*/  F2FP.TF32.F32.PACK_B R13, R13 ;  /* 0x0000000dff0d723e */ /* 0x000fe200024050ff */
[----:B------:R1:W-:Y:S01]  /*6370*/  STSM.16.M88.4 [R85], R8 ;  /* 0x0000000855007844 */ /* 0x0003e20000000200 */
[----:B------:R-:W-:Y:S02]  /*6380*/  F2FP.TF32.F32.PACK_B R14, R14 ;  /* 0x0000000eff0e723e */ /* 0x000fe400024050ff */
[----:B------:R-:W-:Y:S05]  /*6390*/  F2FP.TF32.F32.PACK_B R15, R15 ;  /* 0x0000000fff0f723e */ /* 0x000fea00024050ff */
[----:B------:R1:W-:Y:S01]  /*63a0*/  STSM.16.M88.4 [R86], R12 ;  /* 0x0000000c56007844 */ /* 0x0003e20000000200 */
[----:B------:R-:W-:Y:S01]  /*63b0*/  @!PT LDS RZ, [RZ] ;  /* 0x00000000fffff984 */ /* 0x000fe20000000800 */
[----:B------:R-:W-:Y:S01]  /*63c0*/  @!PT LDS RZ, [RZ] ;  /* 0x00000000fffff984 */ /* 0x000fe20000000800 */
[----:B------:R-:W-:Y:S01]  /*63d0*/  @!PT LDS RZ, [RZ] ;  /* 0x00000000fffff984 */ /* 0x000fe20000000800 */
[----:B------:R-:W-:Y:S01]  /*63e0*/  @!PT LDS RZ, [RZ] ;  /* 0x00000000fffff984 */ /* 0x000fe20000000800 */
[----:B------:R2:W-:Y:S07]  /*63f0*/  MEMBAR.ALL.CTA ;  /* 0x0000000000007992 */ /* 0x0005ee0000008000 */
[----:B--2---:R-:W2:Y:S02]  /*6400*/  FENCE.VIEW.ASYNC.S ;  /* 0x00000000000073c6 */ /* 0x004ea40000000000 */
[----:B--2---:R-:W-:Y:S06]  /*6410*/  BAR.SYNC.DEFER_BLOCKING 0x1, 0x80 ;  /* 0x0042000000007b1d */ /* 0x004fec0000010000 */
[----:B------:R-:W-:Y:S05]  /*6420*/  @P0 BRA `(.L_x_98) ;  /* 0x0000000000280947 */ /* 0x000fea0003800000 */
[----:B------:R-:W-:Y:S02]  /*6430*/  UIADD3 UR4, UPT, UPT, UR48, 0x400, URZ ;  /* 0x0000040030047890 */ /* 0x000fe4000fffe0ff */
[----:B------:R-:W-:Y:S01]  /*6440*/  UIADD3 UR6, UP0, UPT, UR52, 0x680, URZ ;  /* 0x0000068034067890 */ /* 0x000fe2000ff1e0ff */
[----:B------:R-:W-:Y:S03]  /*6450*/  UMOV UR43, UR36 ;  /* 0x00000024002b7c82 */ /* 0x000fe60008000000 */
[----:B------:R-:W-:Y:S01]  /*6460*/  MOV R70, UR4 ;  /* 0x0000000400467c02 */ /* 0x000fe20008000f00 */
[----:B------:R-:W-:Y:S03]  /*6470*/  UIADD3.X UR7, UPT, UPT, URZ, UR53, URZ, UP0, !UPT ;  /* 0x00000035ff077290 */ /* 0x000fe600087fe4ff */
[----:B------:R-:W-:Y:S11]  /*6480*/  R2UR UR40, R70 ;  /* 0x00000000462872ca */ /* 0x000ff600000e0000 */
[----:B------:R-:W-:Y:S02]  /*6490*/  @!UPT UIADD3 URZ, UPT, UPT, URZ, URZ, URZ ;  /* 0x000000fffffff290 */ /* 0x000fe4000fffe0ff */
[----:B------:R2:W-:Y:S01]  /*64a0*/  UTMASTG.3D [UR40], [UR6] ;  /* 0x00000028060073b5 */ /* 0x0005e20008010000 */
[----:B------:R0:W-:Y:S01]  /*64b0*/  UTMACMDFLUSH ;  /* 0x00000000000079b7 */ /* 0x0001e20000000000 */
[----:B--2---:R-:W-:Y:S04]  /*64c0*/  DEPBAR.LE SB0, 0x1 ;  /* 0x000080400000791a */ /* 0x004fe80000000000 */
.L_x_98:
[----:B------:R-:W-:Y:S05]  /*64d0*/  BSYNC.RECONVERGENT B0 ;  /* 0x0000000000007941 */ /* 0x000fea0003800200 */
.L_x_97:
[----:B------:R-:W-:Y:S01]  /*64e0*/  BAR.SYNC.DEFER_BLOCKING 0x1, 0x80 ;  /* 0x0042000000007b1d */ /* 0x000fe20000010000 */
[----:B------:R-:W-:Y:S01]  /*64f0*/  ISETP.NE.AND P1, PT, R81, RZ, PT ;  /* 0x000000ff5100720c */ /* 0x000fe20003f25270 */
[----:B------:R-:W-:Y:S01]  /*6500*/  UISETP.NE.AND UP0, UPT, UR49, URZ, UPT ;  /* 0x000000ff3100728c */ /* 0x000fe2000bf05270 */
[----:B------:R-:W-:Y:S11]  /*6510*/  LEA R2, R87, UR48, 0x3 ;  /* 0x0000003057027c11 */ /* 0x000ff6000f8e18ff */
[----:B------:R-:W-:Y:S01]  /*6520*/  @P1 SHF.L.U32 R3, R74, 0x1f, RZ ;  /* 0x0000001f4a031819 */ /* 0x000fe200000006ff */
[----:B------:R-:W-:Y:S06]  /*6530*/  BRA.U !UP0, `(.L_x_99) ;  /* 0x0000000108247547 */ /* 0x000fec000b800000 */
[----:B-1----:R-:W-:Y:S01]  /*6540*/  IMAD.U32 R4, RZ, RZ, UR51 ;  /* 0x00000033ff047e24 */ /* 0x002fe2000f8e00ff */
[----:B------:R-:W-:Y:S01]  /*6550*/  MOV R0, UR37 ;  /* 0x0000002500007c02 */ /* 0x000fe20008000f00 */
[----:B------:R-:W-:Y:S03]  /*6560*/  UIADD3 UR51, UPT, UPT, UR51, 0x1, URZ ;  /* 0x0000000133337890 */ /* 0x000fe6000fffe0ff */
[----:B------:R-:W-:Y:S01]  /*6570*/  @P1 LEA R4, R4, UR48, 0x3 ;  /* 0x0000003004041c11 */ /* 0x000fe2000f8e18ff */
[----:B------:R-:W-:Y:S04]  /*6580*/  UISETP.NE.AND UP0, UPT, UR51, 0x4, UPT ;  /* 0x000000043300788c */ /* 0x000fe8000bf05270 */
[----:B------:R-:W-:Y:S01]  /*6590*/  @P1 VIADD R4, R4, 0x50 ;  /* 0x0000005004041836 */ /* 0x000fe20000000000 */
[----:B------:R-:W-:Y:S04]  /*65a0*/  USEL UR51, UR51, URZ, UP0 ;  /* 0x000000ff33337287 */ /* 0x000fe80008000000 */
[----:B------:R-:W-:Y:S04]  /*65b0*/  @P1 PRMT R0, R0, 0x654, R4 ;  /* 0x0000065400001816 */ /* 0x000fe80000000004 */
[----:B------:R2:W-:Y:S04]  /*65c0*/  @P1 SYNCS.ARRIVE.TRANS64.RED.A1T0 RZ, [R0+URZ], RZ ;  /* 0x000000ff00ff19a7 */ /* 0x0005e800081004ff */
.L_x_99:
[----:B------:R-:W3:Y:S01]  /*65d0*/  @P1 SYNCS.PHASECHK.TRANS64.TRYWAIT P0, [R2+URZ+0x30], R3 ;  /* 0x00003003020015a7 */ /* 0x000ee200080011ff */
[----:B------:R-:W-:Y:S01]  /*65e0*/  BSSY B1, `(.L_x_100) ;  /* 0x0000017000017945 */ /* 0x000fe20003800000 */
[----:B---3--:R-:W-:Y:S03]  /*65f0*/  @P1 SEL R89, RZ, 0x1, !P0 ;  /* 0x00000001ff591807 */ /* 0x008fe60004000000 */
[----:B------:R-:W-:Y:S05]  /*6600*/  @!P1 BRA `(.L_x_101) ;  /* 0x0000000000509947 */ /* 0x000fea0003800000 */
[----:B------:R-:W-:Y:S01]  /*6610*/  ISETP.NE.AND P1, PT, R90, RZ, PT ;  /* 0x000000ff5a00720c */ /* 0x000fe20003f25270 */
[----:B------:R-:W-:Y:S01]  /*6620*/  BSSY B0, `(.L_x_102) ;  /* 0x000000a000007945 */ /* 0x000fe20003800000 */
[----:B------:R-:W-:Y:S11]  /*6630*/  ISETP.NE.AND P0, PT, R89, RZ, PT ;  /* 0x000000ff5900720c */ /* 0x000ff60003f05270 */
[----:B-1----:R-:W-:Y:S04]  /*6640*/  @P1 IMAD R5, R87, 0x2000, R88 ;  /* 0x0000200057051824 */ /* 0x002fe800078e0258 */
[----:B------:R-:W-:Y:S05]  /*6650*/  @P1 VIADD R4, R5, UR48 ;  /* 0x0000003005041c36 */ /* 0x000fea0008000000 */
[----:B------:R-:W-:Y:S01]  /*6660*/  @P1 IADD3 R3, PT, PT, R91, R4, RZ ;  /* 0x000000045b031210 */ /* 0x000fe20007ffe0ff */
[----:B------:R-:W-:Y:S01]  /*6670*/  @P1 IMAD.IADD R4, R75, 0x1, R4 ;  /* 0x000000014b041824 */ /* 0x000fe200078e0204 */
[----:B------:R-:W-:Y:S06]  /*6680*/  @P0 BRA `(.L_x_103) ;  /* 0x00000000000c0947 */ /* 0x000fec0003800000 */
[----:B--2---:R-:W-:Y:S04]  /*6690*/  SHF.L.U32 R0, R74, 0x1f, RZ ;  /* 0x0000001f4a007819 */ /* 0x004fe800000006ff */
[----:B------:R-:W1:Y:S02]  /*66a0*/  SYNCS.PHASECHK.TRANS64.TRYWAIT P0, [R2+URZ+0x30], R0 ;  /* 0x00003000020075a7 */ /* 0x000e6400080011ff */
[----:B-1----:R-:W-:Y:S05]  /*66b0*/  @!P0 BRA `(.L_x_104) ;  /* 0x00000028001c8947 */ /* 0x002fea0003800000 */
.L_x_103:
[----:B------:R-:W-:Y:S05]  /*66c0*/  BSYNC B0 ;  /* 0x0000000000007941 */ /* 0x000fea0003800000 */
.L_x_102:
[----:B------:R-:W-:Y:S02]  /*66d0*/  ISETP.NE.AND P0, PT, R90, RZ, PT ;  /* 0x000000ff5a00720c */ /* 0x000fe40003f05270 */
[----:B------:R-:W-:Y:S11]  /*66e0*/  IADD3 R87, PT, PT, R87, 0x1, RZ ;  /* 0x0000000157577810 */ /* 0x000ff60007ffe0ff */
[----:B-12---:R-:W-:Y:S01]  /*66f0*/  @P0 IMAD.IADD R0, R75, 0x1, R3 ;  /* 0x000000014b000824 */ /* 0x006fe200078e0203 */
[----:B------:R-:W-:Y:S05]  /*6700*/  @P0 WARPSYNC.ALL ;  /* 0x0000000000000948 */ /* 0x000fea0003800000 */
[----:B------:R3:W4:Y:S04]  /*6710*/  @P0 LDSM.16.M88.4 R52, [R5+UR48+0x400] ;  /* 0x000400300534083b */ /* 0x0007280008000200 */
[----:B------:R3:W1:Y:S04]  /*6720*/  @P0 LDSM.16.M88.4 R48, [R4+0x400] ;  /* 0x000400000430083b */ /* 0x0006680000000200 */
[----:B------:R3:W2:Y:S04]  /*6730*/  @P0 LDSM.16.M88.4 R40, [R3+0x400] ;  /* 0x000400000328083b */ /* 0x0006a80000000200 */
[----:B------:R3:W1:Y:S02]  /*6740*/  @P0 LDSM.16.M88.4 R44, [R0+0x400] ;  /* 0x00040000002c083b */ /* 0x0006640000000200 */
.L_x_101:
[----:B------:R-:W-:Y:S05]  /*6750*/  BSYNC B1 ;  /* 0x0000000000017941 */ /* 0x000fea0003800000 */
.L_x_100:
[----:B--23--:R-:W-:Y:S05]  /*6760*/  VIADD R0, R34, 0x20 ;  /* 0x0000002022007836 */ /* 0x00cfea0000000000 */
[----:B------:R-:W-:Y:S04]  /*6770*/  SHF.R.U32.HI R0, RZ, 0x15, R0 ;  /* 0x00000015ff007819 */ /* 0x000fe80000011600 */
[----:B------:R-:W-:Y:S11]  /*6780*/  LOP3.LUT P0, RZ, R0, 0x3, R69, 0x48, !PT ;  /* 0x0000000300ff7812 */ /* 0x000ff60007804845 */
[----:B------:R-:W-:Y:S02]  /*6790*/  @!UPT UIADD3 URZ, UPT, UPT, URZ, URZ, URZ ;  /* 0x000000fffffff290 */ /* 0x000fe4000fffe0ff */
[----:B------:R-:W-:Y:S05]  /*67a0*/  @!P0 BRA `(.L_x_105) ;  /* 0x0000000000408947 */ /* 0x000fea0003800000 */
[----:B------:R-:W2:Y:S01]  /*67b0*/  LDCU.64 UR8, c[0x4][0x70] ;  /* 0x01000e00ff0877ac */ /* 0x000ea20008000a00 */
[----:B------:R-:W-:Y:S01]  /*67c0*/  MOV R3, 0x0 ;  /* 0x0000000000037802 */ /* 0x000fe20000000f00 */
[----:B-1----:R-:W-:Y:S02]  /*67d0*/  HFMA2 R12, -RZ, RZ, 0, 5.9604644775390625e-08 ;  /* 0x00000001ff0c7431 */ /* 0x002fe400000001ff */
[----:B------:R-:W-:Y:S02]  /*67e0*/  IMAD.MOV.U32 R8, RZ, RZ, 0x192 ;  /* 0x00000192ff087424 */ /* 0x000fe400078e00ff */
[----:B------:R-:W-:Y:S01]  /*67f0*/  IMAD.MOV.U32 R13, RZ, RZ, RZ ;  /* 0x000000ffff0d7224 */ /* 0x000fe200078e00ff */
[----:B------:R-:W1:Y:S01]  /*6800*/  LDCU.64 UR6, c[0x4][0x78] ;  /* 0x01000f00ff0677ac */ /* 0x000e620008000a00 */
[----:B------:R-:W3:Y:S01]  /*6810*/  LDC.64 R2, c[0x4][R3] ;  /* 0x0100000003027b82 */ /* 0x000ee20000000a00 */
[----:B------:R-:W5:Y:S01]  /*6820*/  LDCU.64 UR4, c[0x4][0x10] ;  /* 0x01000200ff0477ac */ /* 0x000f620008000a00 */
[----:B--2---:R-:W-:Y:S01]  /*6830*/  MOV R5, UR9 ;  /* 0x0000000900057c02 */ /* 0x004fe20008000f00 */
[----:B------:R-:W-:Y:S01]  /*6840*/  IMAD.U32 R4, RZ, RZ, UR8 ;  /* 0x00000008ff047e24 */ /* 0x000fe2000f8e00ff */
[----:B-1----:R-:W-:Y:S01]  /*6850*/  MOV R7, UR7 ;  /* 0x0000000700077c02 */ /* 0x002fe20008000f00 */
[----:B------:R-:W-:Y:S01]  /*6860*/  IMAD.U32 R6, RZ, RZ, UR6 ;  /* 0x00000006ff067e24 */ /* 0x000fe2000f8e00ff */
[----:B-----5:R-:W-:Y:S01]  /*6870*/  MOV R11, UR5 ;  /* 0x00000005000b7c02 */ /* 0x020fe20008000f00 */
[----:B------:R-:W-:Y:S02]  /*6880*/  IMAD.U32 R10, RZ, RZ, UR4 ;  /* 0x00000004ff0a7e24 */ /* 0x000fe4000f8e00ff */
[----:B------:R-:W-:Y:S07]  /*6890*/  LEPC R20, `(.L_x_105) ;  /* 0x000000001014794e */ /* 0x000fee0000000000 */
[----:B---34-:R-:W-:Y:S05]  /*68a0*/  CALL.ABS.NOINC R2 ;  /* 0x0000000002007343 */ /* 0x018fea0003c00000 */
.L_x_105:
[----:B------:R-:W-:Y:S01]  /*68b0*/  ISETP.NE.AND P6, PT, R81, RZ, PT ;  /* 0x000000ff5100720c */ /* 0x000fe20003fc5270 */
[----:B------:R-:W-:Y:S05]  /*68c0*/  WARPSYNC.ALL ;  /* 0x0000000000007948 */ /* 0x000fea0003800000 */
[----:B------:R-:W-:Y:S01]  /*68d0*/  R2UR UR4, R34 ;  /* 0x00000000220472ca */ /* 0x000fe200000e0000 */
[----:B------:R-:W-:Y:S01]  /*68e0*/  IMAD.U32 R0, RZ, RZ, UR51 ;  /* 0x00000033ff007e24 */ /* 0x000fe2000f8e00ff */
[----:B----4-:R-:W-:Y:S01]  /*68f0*/  LOP3.LUT R20, R52, 0xffffe000, RZ, 0xc0, !PT ;  /* 0xffffe00034147812 */ /* 0x010fe200078ec0ff */
[----:B------:R-:W-:Y:S01]  /*6900*/  IMAD.U32 R21, RZ, RZ, UR37 ;  /* 0x00000025ff157e24 */ /* 0x000fe2000f8e00ff */
[----:B------:R-:W-:Y:S01]  /*6910*/  ISETP.NE.AND P0, PT, R77, RZ, PT ;  /* 0x000000ff4d00720c */ /* 0x000fe20003f05270 */
[----:B------:R-:W-:Y:S02]  /*6920*/  BSSY.RECONVERGENT B0, `(.L_x_106) ;  /* 0x000005b000007945 */ /* 0x000fe40003800200 */
[----:B------:R-:W-:Y:S05]  /*6930*/  @P6 LEA R0, R0, UR48, 0x3 ;  /* 0x0000003000006c11 */ /* 0x000fea000f8e18ff */
[----:B------:R-:W-:Y:S01]  /*6940*/  @P6 VIADD R0, R0, 0x50 ;  /* 0x0000005000006836 */ /* 0x000fe20000000000 */
[----:B-1----:R-:W1:Y:S04]  /*6950*/  LDTM.16dp128bit.x8 R4, tmem[UR4+0x20] ;  /* 0x00002004000479ee */ /* 0x002e680008180000 */
[----:B------:R-:W-:Y:S01]  /*6960*/  @P6 PRMT R21, R21, 0x654, R0 ;  /* 0x0000065415156816 */ /* 0x000fe20000000000 */
[C---:B-1----:R-:W-:Y:S01]  /*6970*/  FMUL R0, R33.reuse, R4 ;  /* 0x0000000421007220 */ /* 0x042fe20000400000 */
[C---:B------:R-:W-:Y:S01]  /*6980*/  FMUL R4, R33.reuse, R8 ;  /* 0x0000000821047220 */ /* 0x040fe20000400000 */
[C---:B------:R-:W-:Y:S01]  /*6990*/  FMUL R8, R33.reuse, R12 ;  /* 0x0000000c21087220 */ /* 0x040fe20000400000 */
[----:B------:R-:W-:Y:S01]  /*69a0*/  FMUL R12, R33, R16 ;  /* 0x00000010210c7220 */ /* 0x000fe20000400000 */
[----:B------:R-:W-:Y:S01]  /*69b0*/  LOP3.LUT R16, R53, 0xffffe000, RZ, 0xc0, !PT ;  /* 0xffffe00035107812 */ /* 0x000fe200078ec0ff */
[C---:B------:R-:W-:Y:S01]  /*69c0*/  FMUL R2, R33.reuse, R5 ;  /* 0x0000000521027220 */ /* 0x040fe20000400000 */
[C---:B------:R-:W-:Y:S01]  /*69d0*/  FMUL R3, R33.reuse, R6 ;  /* 0x0000000621037220 */ /* 0x040fe20000400000 */
[----:B------:R-:W-:Y:S01]  /*69e0*/  FMUL R5, R33, R9 ;  /* 0x0000000921057220 */ /* 0x000fe20000400000 */
[----:B------:R-:W-:Y:S01]  /*69f0*/  FFMA R36, R35, R20, R0 ;  /* 0x0000001423247223 */ /* 0x000fe20000000000 */
[----:B------:R-:W-:Y:S01]  /*6a00*/  LOP3.LUT R0, R54, 0xffffe000, RZ, 0xc0, !PT ;  /* 0xffffe00036007812 */ /* 0x000fe200078ec0ff */
[C---:B------:R-:W-:Y:S01]  /*6a10*/  FMUL R6, R33.reuse, R10 ;  /* 0x0000000a21067220 */ /* 0x040fe20000400000 */
[C---:B------:R-:W-:Y:S01]  /*6a20*/  FMUL R9, R33.reuse, R13 ;  /* 0x0000000d21097220 */ /* 0x040fe20000400000 */
[C---:B------:R-:W-:Y:S01]  /*6a30*/  FMUL R10, R33.reuse, R14 ;  /* 0x0000000e210a7220 */ /* 0x040fe20000400000 */
[----:B------:R-:W-:Y:S01]  /*6a40*/  F2FP.TF32.F32.PACK_B R36, R36 ;  /* 0x00000024ff24723e */ /* 0x000fe200024050ff */
[----:B------:R-:W-:Y:S01]  /*6a50*/  FMUL R13, R33, R17 ;  /* 0x00000011210d7220 */ /* 0x000fe20000400000 */
[----:B------:R-:W-:Y:S01]  /*6a60*/  LOP3.LUT R17, R55, 0xffffe000, RZ, 0xc0, !PT ;  /* 0xffffe00037117812 */ /* 0x000fe200078ec0ff */
[----:B------:R-:W-:Y:S01]  /*6a70*/  FMUL R14, R33, R18 ;  /* 0x00000012210e7220 */ /* 0x000fe20000400000 */
[----:B------:R-:W-:Y:S01]  /*6a80*/  LOP3.LUT R18, R48, 0xffffe000, RZ, 0xc0, !PT ;  /* 0xffffe00030127812 */ /* 0x000fe200078ec0ff */
[----:B------:R-:W-:Y:S01]  /*6a90*/  FFMA R37, R35, R16, R2 ;  /* 0x0000001023257223 */ /* 0x000fe20000000002 */
[----:B------:R-:W-:Y:S01]  /*6aa0*/  LOP3.LUT R2, R49, 0xffffe000, RZ, 0xc0, !PT ;  /* 0xffffe00031027812 */ /* 0x000fe200078ec0ff */
[----:B------:R-:W-:Y:S01]  /*6ab0*/  FMUL R7, R33, R7 ;  /* 0x0000000721077220 */ /* 0x000fe20000400000 */
[----:B------:R-:W-:Y:S01]  /*6ac0*/  LOP3.LUT R16, R41, 0xffffe000, RZ, 0xc0, !PT ;  /* 0xffffe00029107812 */ /* 0x000fe200078ec0ff */
[C---:B------:R-:W-:Y:S01]  /*6ad0*/  FFMA R38, R35.reuse, R0, R3 ;  /* 0x0000000023267223 */ /* 0x040fe20000000003 */
[----:B------:R-:W-:Y:S01]  /*6ae0*/  LOP3.LUT R0, R50, 0xffffe000, RZ, 0xc0, !PT ;  /* 0xffffe00032007812 */ /* 0x000fe200078ec0ff */
[C---:B------:R-:W-:Y:S01]  /*6af0*/  FFMA R39, R35.reuse, R17, R7 ;  /* 0x0000001123277223 */ /* 0x040fe20000000007 */
[----:B------:R-:W-:Y:S01]  /*6b00*/  LOP3.LUT R3, R40, 0xffffe000, RZ, 0xc0, !PT ;  /* 0xffffe00028037812 */ /* 0x000fe200078ec0ff */
[C---:B------:R-:W-:Y:S01]  /*6b10*/  FFMA R4, R35.reuse, R18, R4 ;  /* 0x0000001223047223 */ /* 0x040fe20000000004 */
[----:B------:R-:W-:Y:S01]  /*6b20*/  F2FP.TF32.F32.PACK_B R37, R37 ;  /* 0x00000025ff25723e */ /* 0x000fe200024050ff */
[----:B------:R-:W-:Y:S01]  /*6b30*/  FFMA R5, R35, R2, R5 ;  /* 0x0000000223057223 */ /* 0x000fe20000000005 */
[----:B------:R-:W-:Y:S01]  /*6b40*/  LOP3.LUT R2, R51, 0xffffe000, RZ, 0xc0, !PT ;  /* 0xffffe00033027812 */ /* 0x000fe200078ec0ff */
[----:B------:R-:W-:Y:S01]  /*6b50*/  FMUL R11, R33, R11 ;  /* 0x0000000b210b7220 */ /* 0x000fe20000400000 */
[----:B------:R-:W-:Y:S01]  /*6b60*/  F2FP.TF32.F32.PACK_B R38, R38 ;  /* 0x00000026ff26723e */ /* 0x000fe200024050ff */
[C---:B------:R-:W-:Y:S01]  /*6b70*/  FFMA R6, R35.reuse, R0, R6 ;  /* 0x0000000023067223 */ /* 0x040fe20000000006 */
[----:B------:R-:W-:Y:S01]  /*6b80*/  LOP3.LUT R0, R42, 0xffffe000, RZ, 0xc0, !PT ;  /* 0xffffe0002a007812 */ /* 0x000fe200078ec0ff */
[----:B------:R-:W-:Y:S01]  /*6b90*/  FFMA R7, R35, R2, R11 ;  /* 0x0000000223077223 */ /* 0x000fe2000000000b */
[----:B------:R-:W-:Y:S01]  /*6ba0*/  LOP3.LUT R2, R43, 0xffffe000, RZ, 0xc0, !PT ;  /* 0xffffe0002b027812 */ /* 0x000fe200078ec0ff */
[----:B------:R-:W-:Y:S01]  /*6bb0*/  FFMA R8, R35, R3, R8 ;  /* 0x0000000323087223 */ /* 0x000fe20000000008 */
[----:B------:R-:W-:Y:S01]  /*6bc0*/  LOP3.LUT R3, R45, 0xffffe000, RZ, 0xc0, !PT ;  /* 0xffffe0002d037812 */ /* 0x000fe200078ec0ff */
[----:B------:R-:W-:Y:S01]  /*6bd0*/  FFMA R9, R35, R16, R9 ;  /* 0x0000001023097223 */ /* 0x000fe20000000009 */
[----:B------:R-:W-:Y:S01]  /*6be0*/  F2FP.TF32.F32.PACK_B R39, R39 ;  /* 0x00000027ff27723e */ /* 0x000fe200024050ff */
[----:B------:R-:W-:Y:S01]  /*6bf0*/  FMUL R15, R33, R15 ;  /* 0x0000000f210f7220 */ /* 0x000fe20000400000 */
[----:B------:R-:W-:Y:S01]  /*6c00*/  LOP3.LUT R16, R46, 0xffffe000, RZ, 0xc0, !PT ;  /* 0xffffe0002e107812 */ /* 0x000fe200078ec0ff */
[C---:B------:R-:W-:Y:S01]  /*6c10*/  FFMA R10, R35.reuse, R0, R10 ;  /* 0x00000000230a7223 */ /* 0x040fe2000000000a */
        /* <DEDUP_REMOVED lines=8> */
[----:B------:R-:W-:Y:S01]  /*6ca0*/  F2FP.TF32.F32.PACK_B R6, R6 ;  /* 0x00000006ff06723e */ /* 0x000fe200024050ff */
[C---:B------:R-:W-:Y:S01]  /*6cb0*/  FFMA R13, R35.reuse, R3, R13 ;  /* 0x00000003230d7223 */ /* 0x040fe2000000000d */
[----:B------:R-:W-:Y:S01]  /*6cc0*/  F2FP.TF32.F32.PACK_B R7, R7 ;  /* 0x00000007ff07723e */ /* 0x000fe200024050ff */
[C---:B------:R-:W-:Y:S01]  /*6cd0*/  FFMA R14, R35.reuse, R16, R14 ;  /* 0x00000010230e7223 */ /* 0x040fe2000000000e */
[----:B------:R-:W-:Y:S01]  /*6ce0*/  FFMA R15, R35, R2, R19 ;  /* 0x00000002230f7223 */ /* 0x000fe20000000013 */
[----:B------:R-:W-:Y:S02]  /*6cf0*/  F2FP.TF32.F32.PACK_B R8, R8 ;  /* 0x00000008ff08723e */ /* 0x000fe400024050ff */
[----:B------:R1:W-:Y:S01]  /*6d00*/  STSM.16.M88.4 [R82+0x2400], R4 ;  /* 0x0024000452007844 */ /* 0x0003e20000000200 */
[----:B------:R-:W-:Y:S02]  /*6d10*/  F2FP.TF32.F32.PACK_B R9, R9 ;  /* 0x00000009ff09723e */ /* 0x000fe400024050ff */
[----:B------:R-:W-:Y:S02]  /*6d20*/  F2FP.TF32.F32.PACK_B R10, R10 ;  /* 0x0000000aff0a723e */ /* 0x000fe400024050ff */
[----:B------:R-:W-:Y:S02]  /*6d30*/  F2FP.TF32.F32.PACK_B R11, R11 ;  /* 0x0000000bff0b723e */ /* 0x000fe400024050ff */
[----:B------:R-:W-:Y:S02]  /*6d40*/  F2FP.TF32.F32.PACK_B R12, R12 ;  /* 0x0000000cff0c723e */ /* 0x000fe400024050ff */
[----:B------:R-:W-:Y:S01]  /*6d50*/  F2FP.TF32.F32.PACK_B R13, R13 ;  /* 0x0000000dff0d723e */ /* 0x000fe200024050ff */
[----:B------:R1:W-:Y:S01]  /*6d60*/  STSM.16.M88.4 [R85+0x2000], R8 ;  /* 0x0020000855007844 */ /* 0x0003e20000000200 */
[----:B------:R-:W-:Y:S02]  /*6d70*/  F2FP.TF32.F32.PACK_B R14, R14 ;  /* 0x0000000eff0e723e */ /* 0x000fe400024050ff */
[----:B------:R-:W-:Y:S02]  /*6d80*/  F2FP.TF32.F32.PACK_B R15, R15 ;  /* 0x0000000fff0f723e */ /* 0x000fe400024050ff */
[----:B------:R-:W-:Y:S02]  /*6d90*/  LEA R0, R87, UR48, 0x3 ;  /* 0x0000003057007c11 */ /* 0x000fe4000f8e18ff */
[----:B------:R-:W-:Y:S01]  /*6da0*/  @P6 SHF.L.U32 R2, R74, 0x1f, RZ ;  /* 0x0000001f4a026819 */ /* 0x000fe200000006ff */
[----:B------:R1:W-:Y:S01]  /*6db0*/  STSM.16.M88.4 [R86+0x2000], R12 ;  /* 0x0020000c56007844 */ /* 0x0003e20000000200 */
        /* <DEDUP_REMOVED lines=8> */
[----:B------:R-:W-:Y:S02]  /*6e40*/  UIADD3 UR8, UP0, UPT, UR52, 0x680, URZ ;  /* 0x0000068034087890 */ /* 0x000fe4000ff1e0ff */
[----:B------:R-:W-:Y:S02]  /*6e50*/  UIADD3 UR5, UPT, UPT, UR41, 0x20, URZ ;  /* 0x0000002029057890 */ /* 0x000fe4000fffe0ff */
[----:B------:R-:W-:Y:S02]  /*6e60*/  UIADD3 UR4, UPT, UPT, UR48, 0x2400, URZ ;  /* 0x0000240030047890 */ /* 0x000fe4000fffe0ff */
[----:B------:R-:W-:Y:S01]  /*6e70*/  UIADD3.X UR9, UPT, UPT, URZ, UR53, URZ, UP0, !UPT ;  /* 0x00000035ff097290 */ /* 0x000fe200087fe4ff */
[----:B------:R-:W-:Y:S01]  /*6e80*/  UMOV UR6, UR42 ;  /* 0x0000002a00067c82 */ /* 0x000fe20008000000 */
[----:B------:R-:W-:Y:S07]  /*6e90*/  UMOV UR7, UR36 ;  /* 0x0000002400077c82 */ /* 0x000fee0008000000 */
[----:B------:R2:W-:Y:S01]  /*6ea0*/  UTMASTG.3D [UR4], [UR8] ;  /* 0x00000004080073b5 */ /* 0x0005e20008010000 */
[----:B------:R0:W-:Y:S01]  /*6eb0*/  UTMACMDFLUSH ;  /* 0x00000000000079b7 */ /* 0x0001e20000000000 */
[----:B--2---:R-:W-:Y:S04]  /*6ec0*/  DEPBAR.LE SB0, 0x1 ;  /* 0x000080400000791a */ /* 0x004fe80000000000 */
.L_x_107:
[----:B------:R-:W-:Y:S05]  /*6ed0*/  BSYNC.RECONVERGENT B0 ;  /* 0x0000000000007941 */ /* 0x000fea0003800200 */
.L_x_106:
[----:B------:R-:W-:Y:S01]  /*6ee0*/  BAR.SYNC.DEFER_BLOCKING 0x1, 0x80 ;  /* 0x0042000000007b1d */ /* 0x000fe20000010000 */
[----:B------:R-:W-:Y:S04]  /*6ef0*/  UIADD3 UR40, UPT, UPT, UR51, 0x1, URZ ;  /* 0x0000000133287890 */ /* 0x000fe8000fffe0ff */
[----:B------:R-:W-:Y:S04]  /*6f00*/  UISETP.NE.AND UP0, UPT, UR40, 0x4, UPT ;  /* 0x000000042800788c */ /* 0x000fe8000bf05270 */
[----:B------:R-:W-:Y:S01]  /*6f10*/  USEL UR40, UR40, URZ, UP0 ;  /* 0x000000ff28287287 */ /* 0x000fe20008000000 */
[----:B------:R2:W-:Y:S01]  /*6f20*/  @P6 SYNCS.ARRIVE.TRANS64.RED.A1T0 RZ, [R21+URZ], RZ ;  /* 0x000000ff15ff69a7 */ /* 0x0005e200081004ff */
[----:B------:R-:W-:Y:S01]  /*6f30*/  BSSY B1, `(.L_x_108) ;  /* 0x0000018000017945 */ /* 0x000fe20003800000 */
[----:B------:R-:W3:Y:S02]  /*6f40*/  @P6 SYNCS.PHASECHK.TRANS64.TRYWAIT P0, [R0+URZ+0x30], R2 ;  /* 0x00003002000065a7 */ /* 0x000ee400080011ff */
[----:B---3--:R-:W-:Y:S01]  /*6f50*/  @P6 SEL R89, RZ, 0x1, !P0 ;  /* 0x00000001ff596807 */ /* 0x008fe20004000000 */
[----:B--2---:R-:W-:Y:S06]  /*6f60*/  @!P6 BRA `(.L_x_109) ;  /* 0x000000000050e947 */ /* 0x004fec0003800000 */
        /* <DEDUP_REMOVED lines=8> */
[----:B------:R-:W-:Y:S04]  /*6ff0*/  SHF.L.U32 R5, R74, 0x1f, RZ ;  /* 0x0000001f4a057819 */ /* 0x000fe800000006ff */
[----:B------:R-:W1:Y:S02]  /*7000*/  SYNCS.PHASECHK.TRANS64.TRYWAIT P0, [R0+URZ+0x30], R5 ;  /* 0x00003005000075a7 */ /* 0x000e6400080011ff */
[----:B-1----:R-:W-:Y:S05]  /*7010*/  @!P0 BRA `(.L_x_112) ;  /* 0x0000001c00d88947 */ /* 0x002fea0003800000 */
.L_x_111:
[----:B------:R-:W-:Y:S05]  /*7020*/  BSYNC B0 ;  /* 0x0000000000007941 */ /* 0x000fea0003800000 */
.L_x_110:
[----:B------:R-:W-:Y:S02]  /*7030*/  ISETP.NE.AND P0, PT, R90, RZ, PT ;  /* 0x000000ff5a00720c */ /* 0x000fe40003f05270 */
[----:B------:R-:W-:Y:S11]  /*7040*/  IADD3 R87, PT, PT, R87, 0x1, RZ ;  /* 0x0000000157577810 */ /* 0x000ff60007ffe0ff */
[----:B-1----:R-:W-:Y:S01]  /*7050*/  @P0 IMAD.IADD R0, R75, 0x1, R2 ;  /* 0x000000014b000824 */ /* 0x002fe200078e0202 */
[----:B------:R-:W-:Y:S05]  /*7060*/  @P0 WARPSYNC.ALL ;  /* 0x0000000000000948 */ /* 0x000fea0003800000 */
[----:B------:R2:W3:Y:S04]  /*7070*/  @P0 LDSM.16.M88.4 R52, [R4+UR48+0x400] ;  /* 0x000400300434083b */ /* 0x0004e80008000200 */
[----:B------:R2:W4:Y:S04]  /*7080*/  @P0 LDSM.16.M88.4 R48, [R3+0x400] ;  /* 0x000400000330083b */ /* 0x0005280000000200 */
[----:B------:R2:W1:Y:S04]  /*7090*/  @P0 LDSM.16.M88.4 R40, [R2+0x400] ;  /* 0x000400000228083b */ /* 0x0004680000000200 */
[----:B------:R2:W1:Y:S02]  /*70a0*/  @P0 LDSM.16.M88.4 R44, [R0+0x400] ;  /* 0x00040000002c083b */ /* 0x0004640000000200 */
.L_x_109:
[----:B------:R-:W-:Y:S05]  /*70b0*/  BSYNC B1 ;  /* 0x0000000000017941 */ /* 0x000fea0003800000 */
.L_x_108:
[----:B--2---:R-:W-:Y:S05]  /*70c0*/  VIADD R0, R34, 0x40 ;  /* 0x0000004022007836 */ /* 0x004fea0000000000 */
        /* <DEDUP_REMOVED lines=20> */
.L_x_113:
[----:B------:R-:W-:Y:S01]  /*7210*/  ISETP.NE.AND P6, PT, R81, RZ, PT ;  /* 0x000000ff5100720c */ /* 0x000fe20003fc5270 */
[----:B------:R-:W-:Y:S05]  /*7220*/  WARPSYNC.ALL ;  /* 0x0000000000007948 */ /* 0x000fea0003800000 */
[----:B------:R-:W-:Y:S01]  /*7230*/  R2UR UR4, R34 ;  /* 0x00000000220472ca */ /* 0x000fe200000e0000 */
[----:B------:R-:W-:Y:S01]  /*7240*/  IMAD.U32 R0, RZ, RZ, UR40 ;  /* 0x00000028ff007e24 */ /* 0x000fe2000f8e00ff */
[----:B---3--:R-:W-:Y:S01]  /*7250*/  LOP3.LUT R20, R52, 0xffffe000, RZ, 0xc0, !PT ;  /* 0xffffe00034147812 */ /* 0x008fe200078ec0ff */
        /* <DEDUP_REMOVED lines=24> */
[----:B----4-:R-:W-:Y:S01]  /*73e0*/  LOP3.LUT R18, R48, 0xffffe000, RZ, 0xc0, !PT ;  /* 0xffffe00030127812 */ /* 0x010fe200078ec0ff */
        /* <DEDUP_REMOVED lines=68> */
.L_x_115:
[----:B------:R-:W-:Y:S05]  /*7830*/  BSYNC.RECONVERGENT B0 ;  /* 0x0000000000007941 */ /* 0x000fea0003800200 */
.L_x_114:
        /* <DEDUP_REMOVED lines=12> */
[----:B------:R-:W-:Y:S04]  /*7900*/  @P1 IMAD R87, R87, 0x2000, R88 ;  /* 0x0000200057571824 */ /* 0x000fe800078e0258 */
[----:B------:R-:W-:Y:S05]  /*7910*/  @P1 VIADD R3, R87, UR48 ;  /* 0x0000003057031c36 */ /* 0x000fea0008000000 */
[----:B------:R-:W-:Y:S01]  /*7920*/  @P1 IADD3 R91, PT, PT, R91, R3, RZ ;  /* 0x000000035b5b1210 */ /* 0x000fe20007ffe0ff */
[----:B------:R-:W-:Y:S01]  /*7930*/  @P1 IMAD.IADD R3, R75, 0x1, R3 ;  /* 0x000000014b031824 */ /* 0x000fe200078e0203 */
[----:B------:R-:W-:Y:S06]  /*7940*/  @P0 BRA `(.L_x_119) ;  /* 0x00000000000c0947 */ /* 0x000fec0003800000 */
[----:B------:R-:W-:Y:S04]  /*7950*/  SHF.L.U32 R0, R74, 0x1f, RZ ;  /* 0x0000001f4a007819 */ /* 0x000fe800000006ff */
[----:B------:R-:W2:Y:S02]  /*7960*/  SYNCS.PHASECHK.TRANS64.TRYWAIT P0, [R2+URZ+0x30], R0 ;  /* 0x00003000020075a7 */ /* 0x000ea400080011ff */
[----:B--2---:R-:W-:Y:S05]  /*7970*/  @!P0 BRA `(.L_x_120) ;  /* 0x0000001400948947 */ /* 0x004fea0003800000 */
.L_x_119:
[----:B------:R-:W-:Y:S05]  /*7980*/  BSYNC B0 ;  /* 0x0000000000007941 */ /* 0x000fea0003800000 */
.L_x_118:
[----:B------:R-:W-:Y:S11]  /*7990*/  ISETP.NE.AND P0, PT, R90, RZ, PT ;  /* 0x000000ff5a00720c */ /* 0x000ff60003f05270 */
[----:B------:R-:W-:Y:S02]  /*79a0*/  @!UPT UIADD3 URZ, UPT, UPT, URZ, URZ, URZ ;  /* 0x000000fffffff290 */ /* 0x000fe4000fffe0ff */
[----:B--2---:R-:W-:Y:S01]  /*79b0*/  @P0 IADD3 R0, PT, PT, R75, R91, RZ ;  /* 0x0000005b4b000210 */ /* 0x004fe20007ffe0ff */
[----:B------:R-:W-:Y:S05]  /*79c0*/  @P0 WARPSYNC.ALL ;  /* 0x0000000000000948 */ /* 0x000fea0003800000 */
[----:B------:R2:W3:Y:S04]  /*79d0*/  @P0 LDSM.16.M88.4 R52, [R87+UR48+0x400] ;  /* 0x000400305734083b */ /* 0x0004e80008000200 */
[----:B------:R2:W4:Y:S04]  /*79e0*/  @P0 LDSM.16.M88.4 R48, [R3+0x400] ;  /* 0x000400000330083b */ /* 0x0005280000000200 */
[----:B------:R2:W1:Y:S04]  /*79f0*/  @P0 LDSM.16.M88.4 R40, [R91+0x400] ;  /* 0x000400005b28083b */ /* 0x0004680000000200 */
[----:B------:R2:W1:Y:S02]  /*7a00*/  @P0 LDSM.16.M88.4 R44, [R0+0x400] ;  /* 0x00040000002c083b */ /* 0x0004640000000200 */
.L_x_117:
[----:B------:R-:W-:Y:S05]  /*7a10*/  BSYNC B1 ;  /* 0x0000000000017941 */ /* 0x000fea0003800000 */
.L_x_116:
        /* <DEDUP_REMOVED lines=21> */
.L_x_121:
[----:B------:R-:W-:Y:S01]  /*7b70*/  ISETP.NE.AND P0, PT, R77, RZ, PT ;  /* 0x000000ff4d00720c */ /* 0x000fe20003f05270 */
[----:B------:R-:W-:Y:S05]  /*7b80*/  WARPSYNC.ALL ;  /* 0x0000000000007948 */ /* 0x000fea0003800000 */
[----:B------:R-:W-:Y:S01]  /*7b90*/  R2UR UR4, R34 ;  /* 0x00000000220472ca */ /* 0x000fe200000e0000 */
[----:B------:R-:W-:Y:S01]  /*7ba0*/  BSSY.RECONVERGENT B0, `(.L_x_122) ;  /* 0x000005c000007945 */ /* 0x000fe20003800200 */
[----:B------:R-:W-:Y:S02]  /*7bb0*/  R2UR UR5, R84 ;  /* 0x00000000540572ca */ /* 0x000fe400000e0000 */
[----:B---3--:R-:W-:Y:S02]  /*7bc0*/  LOP3.LUT R0, R52, 0xffffe000, RZ, 0xc0, !PT ;  /* 0xffffe00034007812 */ /* 0x008fe400078ec0ff */
[----:B------:R-:W-:Y:S02]  /*7bd0*/  LOP3.LUT R2, R53, 0xffffe000, RZ, 0xc0, !PT ;  /* 0xffffe00035027812 */ /* 0x000fe400078ec0ff */
[----:B------:R-:W-:Y:S02]  /*7be0*/  LOP3.LUT R3, R54, 0xffffe000, RZ, 0xc0, !PT ;  /* 0xffffe00036037812 */ /* 0x000fe400078ec0ff */
[----:B------:R-:W-:Y:S02]  /*7bf0*/  LOP3.LUT R20, R55, 0xffffe000, RZ, 0xc0, !PT ;  /* 0xffffe00037147812 */ /* 0x000fe400078ec0ff */
[----:B----4-:R-:W-:Y:S01]  /*7c00*/  LOP3.LUT R21, R48, 0xffffe000, RZ, 0xc0, !PT ;  /* 0xffffe00030157812 */ /* 0x010fe200078ec0ff */
[----:B-1----:R-:W1:Y:S01]  /*7c10*/  LDTM.16dp128bit.x8 R4, tmem[UR4+0x60] ;  /* 0x00006004000479ee */ /* 0x002e620008180000 */
[----:B------:R-:W-:Y:S01]  /*7c20*/  LOP3.LUT R34, R49, 0xffffe000, RZ, 0xc0, !PT ;  /* 0xffffe00031227812 */ /* 0x000fe200078ec0ff */
[----:B------:R-:W-:Y:S01]  /*7c30*/  UIADD3 UR5, UPT, UPT, UR5, 0xc0, URZ ;  /* 0x000000c005057890 */ /* 0x000fe2000fffe0ff */
[----:B------:R-:W-:Y:S01]  /*7c40*/  LOP3.LUT R36, R50, 0xffffe000, RZ, 0xc0, !PT ;  /* 0xffffe00032247812 */ /* 0x000fe200078ec0ff */
[----:B------:R-:W-:Y:S01]  /*7c50*/  NOP ;  /* 0x0000000000007918 */ /* 0x000fe20000000000 */
[----:B------:R-:W-:Y:S01]  /*7c60*/  LOP3.LUT R37, R51, 0xffffe000, RZ, 0xc0, !PT ;  /* 0xffffe00033257812 */ /* 0x000fe200078ec0ff */
[----:B------:R-:W-:Y:S01]  /*7c70*/  UPRMT UR5, UR37, 0x654, UR5 ;  /* 0x0000065425057896 */ /* 0x000fe20008000005 */
[----:B------:R-:W-:Y:S02]  /*7c80*/  LOP3.LUT R38, R40, 0xffffe000, RZ, 0xc0, !PT ;  /* 0xffffe00028267812 */ /* 0x000fe400078ec0ff */
[----:B------:R-:W-:Y:S02]  /*7c90*/  LOP3.LUT R39, R41, 0xffffe000, RZ, 0xc0, !PT ;  /* 0xffffe00029277812 */ /* 0x000fe400078ec0ff */
[----:B------:R-:W-:Y:S02]  /*7ca0*/  LOP3.LUT R40, R42, 0xffffe000, RZ, 0xc0, !PT ;  /* 0xffffe0002a287812 */ /* 0x000fe400078ec0ff */
[----:B------:R-:W-:Y:S02]  /*7cb0*/  LOP3.LUT R41, R43, 0xffffe000, RZ, 0xc0, !PT ;  /* 0xffffe0002b297812 */ /* 0x000fe400078ec0ff */
[----:B------:R-:W-:Y:S01]  /*7cc0*/  LOP3.LUT R42, R44, 0xffffe000, RZ, 0xc0, !PT ;  /* 0xffffe0002c2a7812 */ /* 0x000fe200078ec0ff */
[----:B-1----:R-:W-:Y:S01]  /*7cd0*/  SYNCS.ARRIVE.TRANS64.RED.A1T0 RZ, [UR5], RZ ;  /* 0x000000ffffff79a7 */ /* 0x002fe20008100405 */
[----:B------:R-:W-:Y:S02]  /*7ce0*/  LOP3.LUT R43, R45, 0xffffe000, RZ, 0xc0, !PT ;  /* 0xffffe0002d2b7812 */ /* 0x000fe400078ec0ff */
[----:B------:R-:W-:Y:S02]  /*7cf0*/  LOP3.LUT R44, R46, 0xffffe000, RZ, 0xc0, !PT ;  /* 0xffffe0002e2c7812 */ /* 0x000fe400078ec0ff */
[----:B------:R-:W-:Y:S01]  /*7d00*/  LOP3.LUT R45, R47, 0xffffe000, RZ, 0xc0, !PT ;  /* 0xffffe0002f2d7812 */ /* 0x000fe200078ec0ff */
[C---:B------:R-:W-:Y:S01]  /*7d10*/  FMUL R4, R33.reuse, R4 ;  /* 0x0000000421047220 */ /* 0x040fe20000400000 */
[C---:B------:R-:W-:Y:S01]  /*7d20*/  FMUL R5, R33.reuse, R5 ;  /* 0x0000000521057220 */ /* 0x040fe20000400000 */
[C---:B------:R-:W-:Y:S01]  /*7d30*/  FMUL R6, R33.reuse, R6 ;  /* 0x0000000621067220 */ /* 0x040fe20000400000 */
[----:B------:R-:W-:Y:S01]  /*7d40*/  FMUL R7, R33, R7 ;  /* 0x0000000721077220 */ /* 0x000fe20000400000 */
[----:B------:R-:W-:Y:S01]  /*7d50*/  FFMA R4, R35, R0, R4 ;  /* 0x0000000023047223 */ /* 0x000fe20000000004 */
[----:B------:R-:W-:Y:S01]  /*7d60*/  FMUL R8, R33, R8 ;  /* 0x0000000821087220 */ /* 0x000fe20000400000 */
[----:B------:R-:W-:Y:S01]  /*7d70*/  FFMA R5, R35, R2, R5 ;  /* 0x0000000223057223 */ /* 0x000fe20000000005 */
[----:B------:R-:W-:Y:S01]  /*7d80*/  FMUL R9, R33, R9 ;  /* 0x0000000921097220 */ /* 0x000fe20000400000 */
[----:B------:R-:W-:Y:S01]  /*7d90*/  FFMA R6, R35, R3, R6 ;  /* 0x0000000323067223 */ /* 0x000fe20000000006 */
[----:B------:R-:W-:Y:S01]  /*7da0*/  F2FP.TF32.F32.PACK_B R4, R4 ;  /* 0x00000004ff04723e */ /* 0x000fe200024050ff */
[----:B------:R-:W-:Y:S01]  /*7db0*/  FMUL R10, R33, R10 ;  /* 0x0000000a210a7220 */ /* 0x000fe20000400000 */
[----:B------:R-:W-:Y:S01]  /*7dc0*/  F2FP.TF32.F32.PACK_B R5, R5 ;  /* 0x00000005ff05723e */ /* 0x000fe200024050ff */
[----:B------:R-:W-:Y:S01]  /*7dd0*/  FFMA R7, R35, R20, R7 ;  /* 0x0000001423077223 */ /* 0x000fe20000000007 */
[----:B------:R-:W-:Y:S01]  /*7de0*/  FMUL R11, R33, R11 ;  /* 0x0000000b210b7220 */ /* 0x000fe20000400000 */
        /* <DEDUP_REMOVED lines=8> */
[----:B------:R-:W-:Y:S01]  /*7e70*/  F2FP.TF32.F32.PACK_B R6, R6 ;  /* 0x00000006ff06723e */ /* 0x000fe200024050ff */
[----:B------:R-:W-:Y:S01]  /*7e80*/  FFMA R12, R35, R38, R12 ;  /* 0x00000026230c7223 */ /* 0x000fe2000000000c */
[----:B------:R-:W-:Y:S01]  /*7e90*/  F2FP.TF32.F32.PACK_B R7, R7 ;  /* 0x00000007ff07723e */ /* 0x000fe200024050ff */
[----:B------:R-:W-:Y:S01]  /*7ea0*/  FMUL R16, R33, R16 ;  /* 0x0000001021107220 */ /* 0x000fe20000400000 */
[----:B------:R-:W-:Y:S01]  /*7eb0*/  FFMA R13, R35, R39, R13 ;  /* 0x00000027230d7223 */ /* 0x000fe2000000000d */
[----:B------:R-:W-:Y:S01]  /*7ec0*/  FMUL R17, R33, R17 ;  /* 0x0000001121117220 */ /* 0x000fe20000400000 */
[----:B------:R-:W-:Y:S01]  /*7ed0*/  FFMA R14, R35, R40, R14 ;  /* 0x00000028230e7223 */ /* 0x000fe2000000000e */
[----:B------:R1:W-:Y:S01]  /*7ee0*/  STSM.16.M88.4 [R83+0x6400], R4 ;  /* 0x0064000453007844 */ /* 0x0003e20000000200 */
[----:B------:R-:W-:Y:S01]  /*7ef0*/  FMUL R18, R33, R18 ;  /* 0x0000001221127220 */ /* 0x000fe20000400000 */
[----:B------:R-:W-:Y:S01]  /*7f00*/  FFMA R15, R35, R41, R15 ;  /* 0x00000029230f7223 */ /* 0x000fe2000000000f */
[----:B------:R-:W-:Y:S01]  /*7f10*/  FMUL R19, R33, R19 ;  /* 0x0000001321137220 */ /* 0x000fe20000400000 */
[----:B------:R-:W-:Y:S01]  /*7f20*/  F2FP.TF32.F32.PACK_B R8, R8 ;  /* 0x00000008ff08723e */ /* 0x000fe200024050ff */
[C---:B------:R-:W-:Y:S01]  /*7f30*/  FFMA R16, R35.reuse, R42, R16 ;  /* 0x0000002a23107223 */ /* 0x040fe20000000010 */
[----:B------:R-:W-:Y:S01]  /*7f40*/  F2FP.TF32.F32.PACK_B R9, R9 ;  /* 0x00000009ff09723e */ /* 0x000fe200024050ff */
[C---:B------:R-:W-:Y:S01]  /*7f50*/  FFMA R17, R35.reuse, R43, R17 ;  /* 0x0000002b23117223 */ /* 0x040fe20000000011 */
[----:B------:R-:W-:Y:S01]  /*7f60*/  F2FP.TF32.F32.PACK_B R10, R10 ;  /* 0x0000000aff0a723e */ /* 0x000fe200024050ff */
[C---:B------:R-:W-:Y:S01]  /*7f70*/  FFMA R18, R35.reuse, R44, R18 ;  /* 0x0000002c23127223 */ /* 0x040fe20000000012 */
[----:B------:R-:W-:Y:S01]  /*7f80*/  F2FP.TF32.F32.PACK_B R11, R11 ;  /* 0x0000000bff0b723e */ /* 0x000fe200024050ff */
[----:B------:R-:W-:Y:S01]  /*7f90*/  FFMA R19, R35, R45, R19 ;  /* 0x0000002d23137223 */ /* 0x000fe20000000013 */
[----:B------:R-:W-:Y:S02]  /*7fa0*/  F2FP.TF32.F32.PACK_B R12, R12 ;  /* 0x0000000cff0c723e */ /* 0x000fe400024050ff */
[----:B------:R-:W-:Y:S01]  /*7fb0*/  F2FP.TF32.F32.PACK_B R13, R13 ;  /* 0x0000000dff0d723e */ /* 0x000fe200024050ff */
[----:B------:R1:W-:Y:S01]  /*7fc0*/  STSM.16.M88.4 [R82+0x6400], R8 ;  /* 0x0064000852007844 */ /* 0x0003e20000000200 */
[----:B------:R-:W-:Y:S02]  /*7fd0*/  F2FP.TF32.F32.PACK_B R14, R14 ;  /* 0x0000000eff0e723e */ /* 0x000fe400024050ff */
[----:B------:R-:W-:Y:S02]  /*7fe0*/  F2FP.TF32.F32.PACK_B R15, R15 ;  /* 0x0000000fff0f723e */ /* 0x000fe400024050ff */
[----:B------:R-:W-:Y:S02]  /*7ff0*/  F2FP.TF32.F32.PACK_B R16, R16 ;  /* 0x00000010ff10723e */ /* 0x000fe400024050ff */
[----:B------:R-:W-:Y:S01]  /*8000*/  F2FP.TF32.F32.PACK_B R17, R17 ;  /* 0x00000011ff11723e */ /* 0x000fe200024050ff */
[----:B------:R1:W-:Y:S01]  /*8010*/  STSM.16.M88.4 [R85+0x6000], R12 ;  /* 0x0060000c55007844 */ /* 0x0003e20000000200 */
[----:B------:R-:W-:Y:S02]  /*8020*/  F2FP.TF32.F32.PACK_B R18, R18 ;  /* 0x00000012ff12723e */ /* 0x000fe400024050ff */
[----:B------:R-:W-:Y:S05]  /*8030*/  F2FP.TF32.F32.PACK_B R19, R19 ;  /* 0x00000013ff13723e */ /* 0x000fea00024050ff */
        /* <DEDUP_REMOVED lines=18> */
.L_x_123:
[----:B------:R-:W-:Y:S05]  /*8160*/  BSYNC.RECONVERGENT B0 ;  /* 0x0000000000007941 */ /* 0x000fea0003800200 */
.L_x_122:
[----:B------:R-:W-:Y:S01]  /*8170*/  BAR.SYNC.DEFER_BLOCKING 0x1, 0x80 ;  /* 0x0042000000007b1d */ /* 0x000fe20000010000 */
[----:B------:R-:W-:Y:S01]  /*8180*/  UISETP.NE.AND UP0, UPT, UR49, -0x4, UPT ;  /* 0xfffffffc3100788c */ /* 0x000fe2000bf05270 */
[----:B------:R-:W-:Y:S08]  /*8190*/  IADD3 R31, PT, PT, R31, 0x1, RZ ;  /* 0x000000011f1f7810 */ /* 0x000ff00007ffe0ff */
[----:B------:R-:W-:Y:S05]  /*81a0*/  BRA.U !UP0, `(.L_x_124) ;  /* 0x0000000108287547 */ /* 0x000fea000b800000 */
[----:B------:R-:W-:Y:S01]  /*81b0*/  ISETP.NE.AND P0, PT, R81, RZ, PT ;  /* 0x000000ff5100720c */ /* 0x000fe20003f05270 */
[----:B------:R-:W-:Y:S01]  /*81c0*/  IMAD.U32 R2, RZ, RZ, UR51 ;  /* 0x00000033ff027e24 */ /* 0x000fe2000f8e00ff */
[----:B------:R-:W-:Y:S01]  /*81d0*/  UIADD3 UR51, UPT, UPT, UR51, 0x1, URZ ;  /* 0x0000000133337890 */ /* 0x000fe2000fffe0ff */
[----:B------:R-:W-:Y:S03]  /*81e0*/  IMAD.U32 R0, RZ, RZ, UR37 ;  /* 0x00000025ff007e24 */ /* 0x000fe6000f8e00ff */
[----:B------:R-:W-:Y:S04]  /*81f0*/  UISETP.NE.AND UP0, UPT, UR51, 0x4, UPT ;  /* 0x000000043300788c */ /* 0x000fe8000bf05270 */
[----:B------:R-:W-:Y:S03]  /*8200*/  USEL UR51, UR51, URZ, UP0 ;  /* 0x000000ff33337287 */ /* 0x000fe60008000000 */
[----:B------:R-:W-:Y:S05]  /*8210*/  @P0 LEA R2, R2, UR48, 0x3 ;  /* 0x0000003002020c11 */ /* 0x000fea000f8e18ff */
[----:B------:R-:W-:Y:S05]  /*8220*/  @P0 VIADD R2, R2, 0x50 ;  /* 0x0000005002020836 */ /* 0x000fea0000000000 */
[----:B------:R-:W-:Y:S04]  /*8230*/  @P0 PRMT R0, R0, 0x654, R2 ;  /* 0x0000065400000816 */ /* 0x000fe80000000002 */
[----:B------:R2:W-:Y:S03]  /*8240*/  @P0 SYNCS.ARRIVE.TRANS64.RED.A1T0 RZ, [R0+URZ], RZ ;  /* 0x000000ff00ff09a7 */ /* 0x0005e600081004ff */
.L_x_124:
[----:B------:R-:W-:Y:S01]  /*8250*/  ISETP.NE.AND P2, PT, R78, RZ, PT ;  /* 0x000000ff4e00720c */ /* 0x000fe20003f45270 */
[----:B------:R-:W-:Y:S01]  /*8260*/  UIADD3 UR49, UPT, UPT, UR49, 0x4, URZ ;  /* 0x0000000431317890 */ /* 0x000fe2000fffe0ff */
[----:B------:R-:W-:Y:S01]  /*8270*/  ISETP.NE.AND P0, PT, R80, 0x2, PT ;  /* 0x000000025000780c */ /* 0x000fe20003f05270 */
[----:B-1----:R-:W-:Y:S01]  /*8280*/  IMAD.IADD R14, R29, 0x1, R62 ;  /* 0x000000011d0e7824 */ /* 0x002fe200078e023e */
[----:B------:R-:W-:Y:S01]  /*8290*/  ISETP.NE.AND P1, PT, R31, 0x4, PT ;  /* 0x000000041f00780c */ /* 0x000fe20003f25270 */
[----:B------:R-:W-:Y:S01]  /*82a0*/  IMAD.IADD R15, R30, 0x1, R63 ;  /* 0x000000011e0f7824 */ /* 0x000fe200078e023f */
[----:B------:R-:W-:Y:S02]  /*82b0*/  SEL R2, RZ, 0x1, P0 ;  /* 0x00000001ff027807 */ /* 0x000fe40000000000 */
[----:B--2---:R-:W-:Y:S02]  /*82c0*/  SEL R0, RZ, 0x1, P1 ;  /* 0x00000001ff007807 */ /* 0x004fe40000800000 */
[----:B------:R-:W-:Y:S02]  /*82d0*/  LOP3.LUT R72, R72, R2, RZ, 0x3c, !PT ;  /* 0x0000000248487212 */ /* 0x000fe400078e3cff */
[----:B------:R-:W-:Y:S02]  /*82e0*/  LOP3.LUT R73, R73, R0, RZ, 0x3c, !PT ;  /* 0x0000000049497212 */ /* 0x000fe400078e3cff */
[----:B------:R-:W-:Y:S02]  /*82f0*/  @P2 R2UR UR36, R71 ;  /* 0x00000000472422ca */ /* 0x000fe400000e0000 */
[----:B------:R-:W-:Y:S02]  /*8300*/  SEL R80, R80, RZ, P0 ;  /* 0x000000ff50507207 */ /* 0x000fe40000000000 */
[----:B------:R-:W-:Y:S01]  /*8310*/  SEL R31, R31, RZ, P1 ;  /* 0x000000ff1f1f7207 */ /* 0x000fe20000800000 */
[----:B------:R-:W-:Y:S10]  /*8320*/  @P2 BRA `(.L_x_125) ;  /* 0xffffffcc00082947 */ /* 0x000ff4000383ffff */
[----:B------:R-:W-:-:S09]  /*8330*/  UISETP.NE.AND UP0, UPT, UR50, URZ, UPT ;  /* 0x000000ff3200728c */ /* 0x000fd2000bf05270 */
[----:B------:R-:W-:Y:S05]  /*8340*/  BRA.U !UP0, `(.L_x_126) ;  /* 0x0000000108487547 */ /* 0x000fea000b800000 */
[----:B------:R-:W1:Y:S02]  /*8350*/  LDCU.64 UR4, c[0x0][0x890] ;  /* 0x00011200ff0477ac */ /* 0x000e640008000a00 */
[----:B-1----:R-:W-:-:S04]  /*8360*/  UISETP.NE.U32.AND UP0, UPT, UR4, URZ, UPT ;  /* 0x000000ff0400728c */ /* 0x002fc8000bf05070 */
[----:B------:R-:W-:-:S09]  /*8370*/  UISETP.NE.AND.EX UP0, UPT, UR5, URZ, UPT, UP0 ;  /* 0x000000ff0500728c */ /* 0x000fd2000bf05300 */
[----:B------:R-:W-:Y:S05]  /*8380*/  BRA.U UP0, `(.L_x_127) ;  /* 0x00000001000c7547 */ /* 0x000fea000b800000 */
[----:B------:R-:W-:-:S13]  /*8390*/  FSETP.NEU.AND P0, PT, R35, RZ, PT ;  /* 0x000000ff2300720b */ /* 0x000fda0003f0d000 */
[----:B------:R-:W-:Y:S05]  /*83a0*/  @!P0 EXIT ;  /* 0x000000000000894d */ /* 0x000fea0003800000 */
[----:B------:R-:W-:Y:S05]  /*83b0*/  BRA `(.L_x_126) ;  /* 0x00000000002c7947 */ /* 0x000fea0003800000 */
.L_x_127:
[----:B------:R-:W-:Y:S01]  /*83c0*/  ISETP.NE.AND P0, PT, R79, RZ, PT ;  /* 0x000000ff4f00720c */ /* 0x000fe20003f05270 */
[----:B------:R-:W-:-:S12]  /*83d0*/  BSSY.RECONVERGENT B0, `(.L_x_126) ;  /* 0x0000009000007945 */ /* 0x000fd80003800200 */
[----:B------:R-:W-:Y:S05]  /*83e0*/  @P0 BRA `(.L_x_128) ;  /* 0x0000000000140947 */ /* 0x000fea0003800000 */
[----:B------:R-:W1:Y:S02]  /*83f0*/  LDCU.64 UR4, c[0x0][0x888] ;  /* 0x00011100ff0477ac */ /* 0x000e640008000a00 */
[----:B-1----:R-:W-:-:S04]  /*8400*/  ISETP.NE.U32.AND P0, PT, RZ, UR4, PT ;  /* 0x00000004ff007c0c */ /* 0x002fc8000bf05070 */
[----:B------:R-:W-:-:S13]  /*8410*/  ISETP.NE.AND.EX P0, PT, RZ, UR5, PT, P0 ;  /* 0x00000005ff007c0c */ /* 0x000fda000bf05300 */
[----:B------:R-:W-:Y:S05]  /*8420*/  @!P0 EXIT ;  /* 0x000000000000894d */ /* 0x000fea0003800000 */
[----:B------:R-:W-:Y:S05]  /*8430*/  BRA `(.L_x_129) ;  /* 0x0000000000087947 */ /* 0x000fea0003800000 */
.L_x_128:
[----:B------:R-:W-:-:S13]  /*8440*/  FSETP.NEU.AND P0, PT, R35, RZ, PT ;  /* 0x000000ff2300720b */ /* 0x000fda0003f0d000 */
[----:B------:R-:W-:Y:S05]  /*8450*/  @!P0 EXIT ;  /* 0x000000000000894d */ /* 0x000fea0003800000 */
.L_x_129:
[----:B------:R-:W-:Y:S05]  /*8460*/  BSYNC.RECONVERGENT B0 ;  /* 0x0000000000007941 */ /* 0x000fea0003800200 */
.L_x_126:
[----:B------:R-:W-:Y:S01]  /*8470*/  ULEA UR4, UR51, UR48, 0x3 ;  /* 0x0000003033047291 */ /* 0x000fe2000f8e18ff */
[----:B------:R-:W-:-:S04]  /*8480*/  DEPBAR.LE SB0, 0x0 ;  /* 0x000080000000791a */ /* 0x000fc80000000000 */
[----:B------:R-:W-:-:S04]  /*8490*/  UIADD3 UR4, UPT, UPT, UR4, 0x50, URZ ;  /* 0x0000005004047890 */ /* 0x000fc8000fffe0ff */
[----:B------:R-:W-:-:S09]  /*84a0*/  UPRMT UR4, UR37, 0x654, UR4 ;  /* 0x0000065425047896 */ /* 0x000fd20008000004 */
[----:B------:R-:W-:Y:S01]  /*84b0*/  SYNCS.ARRIVE.TRANS64.RED.A1T0 RZ, [UR4], RZ ;  /* 0x000000ffffff79a7 */ /* 0x000fe20008100404 */
[----:B------:R-:W-:Y:S05]  /*84c0*/  EXIT ;  /* 0x000000000000794d */ /* 0x000fea0003800000 */
.L_x_19:
[----:B--2---:R2:W1:Y:S02]  /*84d0*/  SYNCS.PHASECHK.TRANS64.TRYWAIT P0, [R2+URZ+0xf0], R3 ;  /* 0x0000f003020075a7 */ /* 0x00446400080011ff */
[----:B-1----:R-:W-:Y:S05]  /*84e0*/  @!P0 NANOSLEEP.SYNCS 0x989680 ;  /* 0x009896800000895d */ /* 0x002fea0003900000 */
[----:B------:R-:W1:Y:S02]  /*84f0*/  @!P0 SYNCS.PHASECHK.TRANS64 P0, [R2+URZ+0xf0], R3 ;  /* 0x0000f003020085a7 */ /* 0x000e6400080010ff */
[----:B-1----:R-:W-:Y:S05]  /*8500*/  @!P0 BRA `(.L_x_19) ;  /* 0xfffffffc00f08947 */ /* 0x002fea000383ffff */
[----:B------:R-:W-:Y:S05]  /*8510*/  BRA `(.L_x_130) ;  /* 0xffffff9000287947 */ /* 0x000fea000383ffff */
.L_x_22:
[----:B-1----:R-:W-:-:S07]  /*8520*/  MOV R2, UR33 ;  /* 0x0000002100027c02 */ /* 0x002fce0008000f00 */
.L_x_131:
[----:B-1----:R1:W2:Y:S02]  /*8530*/  SYNCS.PHASECHK.TRANS64.TRYWAIT P0, [R2+URZ+0x18], R4 ;  /* 0x00001804020075a7 */ /* 0x0022a400080011ff */
[----:B--2---:R-:W-:Y:S05]  /*8540*/  @!P0 NANOSLEEP.SYNCS 0x989680 ;  /* 0x009896800000895d */ /* 0x004fea0003900000 */
[----:B------:R-:W2:Y:S02]  /*8550*/  @!P0 SYNCS.PHASECHK.TRANS64 P0, [R2+URZ+0x18], R4 ;  /* 0x00001804020085a7 */ /* 0x000ea400080010ff */
[----:B--2---:R-:W-:Y:S05]  /*8560*/  @!P0 BRA `(.L_x_131) ;  /* 0xfffffffc00f08947 */ /* 0x004fea000383ffff */
[----:B------:R-:W-:Y:S05]  /*8570*/  BRA `(.L_x_21) ;  /* 0xffffff9000787947 */ /* 0x000fea000383ffff */
.L_x_28:
[----:B-1----:R-:W-:-:S07]  /*8580*/  MOV R2, UR33 ;  /* 0x0000002100027c02 */ /* 0x002fce0008000f00 */
.L_x_132:
[----:B-1----:R1:W2:Y:S02]  /*8590*/  SYNCS.PHASECHK.TRANS64.TRYWAIT P0, [R2+URZ+0x18], R4 ;  /* 0x00001804020075a7 */ /* 0x0022a400080011ff */
[----:B--2---:R-:W-:Y:S05]  /*85a0*/  @!P0 NANOSLEEP.SYNCS 0x989680 ;  /* 0x009896800000895d */ /* 0x004fea0003900000 */
[----:B------:R-:W2:Y:S02]  /*85b0*/  @!P0 SYNCS.PHASECHK.TRANS64 P0, [R2+URZ+0x18], R4 ;  /* 0x00001804020085a7 */ /* 0x000ea400080010ff */
[----:B--2---:R-:W-:Y:S05]  /*85c0*/  @!P0 BRA `(.L_x_132) ;  /* 0xfffffffc00f08947 */ /* 0x004fea000383ffff */
[----:B------:R-:W-:Y:S05]  /*85d0*/  BRA `(.L_x_27) ;  /* 0xffffff9400507947 */ /* 0x000fea000383ffff */
.L_x_32:
[----:B-1----:R1:W2:Y:S02]  /*85e0*/  SYNCS.PHASECHK.TRANS64.TRYWAIT P0, [R2+URZ+0x80], R3 ;  /* 0x00008003020075a7 */ /* 0x0022a400080011ff */
[----:B--2---:R-:W-:Y:S05]  /*85f0*/  @!P0 NANOSLEEP.SYNCS 0x989680 ;  /* 0x009896800000895d */ /* 0x004fea0003900000 */
[----:B------:R-:W2:Y:S02]  /*8600*/  @!P0 SYNCS.PHASECHK.TRANS64 P0, [R2+URZ+0x80], R3 ;  /* 0x00008003020085a7 */ /* 0x000ea400080010ff */
[----:B--2---:R-:W-:Y:S05]  /*8610*/  @!P0 BRA `(.L_x_32) ;  /* 0xfffffffc00f08947 */ /* 0x004fea000383ffff */
[----:B------:R-:W-:Y:S05]  /*8620*/  BRA `(.L_x_133) ;  /* 0xffffff9800087947 */ /* 0x000fea000383ffff */
.L_x_36:
[----:B----4-:R-:W-:-:S07]  /*8630*/  MOV R0, UR5 ;  /* 0x0000000500007c02 */ /* 0x010fce0008000f00 */
.L_x_134:
[----:B-1----:R1:W2:Y:S02]  /*8640*/  SYNCS.PHASECHK.TRANS64.TRYWAIT P0, [R0+URZ], R2 ;  /* 0x00000002000075a7 */ /* 0x0022a400080011ff */
[----:B--2---:R-:W-:Y:S05]  /*8650*/  @!P0 NANOSLEEP.SYNCS 0x989680 ;  /* 0x009896800000895d */ /* 0x004fea0003900000 */
[----:B------:R-:W2:Y:S02]  /*8660*/  @!P0 SYNCS.PHASECHK.TRANS64 P0, [R0+URZ], R2 ;  /* 0x00000002000085a7 */ /* 0x000ea400080010ff */
[----:B--2---:R-:W-:Y:S05]  /*8670*/  @!P0 BRA `(.L_x_134) ;  /* 0xfffffffc00f08947 */ /* 0x004fea000383ffff */
[----:B------:R-:W-:Y:S05]  /*8680*/  BRA `(.L_x_135) ;  /* 0xffffff9c00787947 */ /* 0x000fea000383ffff */
.L_x_37:
[----:B----4-:R-:W-:-:S07]  /*8690*/  MOV R0, UR5 ;  /* 0x0000000500007c02 */ /* 0x010fce0008000f00 */
.L_x_136:
[----:B-1----:R1:W2:Y:S02]  /*86a0*/  SYNCS.PHASECHK.TRANS64.TRYWAIT P0, [R0+URZ], R2 ;  /* 0x00000002000075a7 */ /* 0x0022a400080011ff */
[----:B--2---:R-:W-:Y:S05]  /*86b0*/  @!P0 NANOSLEEP.SYNCS 0x989680 ;  /* 0x009896800000895d */ /* 0x004fea0003900000 */
[----:B------:R-:W2:Y:S02]  /*86c0*/  @!P0 SYNCS.PHASECHK.TRANS64 P0, [R0+URZ], R2 ;  /* 0x00000002000085a7 */ /* 0x000ea400080010ff */
[----:B--2---:R-:W-:Y:S05]  /*86d0*/  @!P0 BRA `(.L_x_136) ;  /* 0xfffffffc00f08947 */ /* 0x004fea000383ffff */
[----:B------:R-:W-:Y:S05]  /*86e0*/  BRA `(.L_x_137) ;  /* 0xffffff9c00847947 */ /* 0x000fea000383ffff */
.L_x_40:
[----:B-1----:R1:W2:Y:S02]  /*86f0*/  SYNCS.PHASECHK.TRANS64.TRYWAIT P0, [R0+URZ+0xe0], R4 ;  /* 0x0000e004000075a7 */ /* 0x0022a400080011ff */
[----:B--2---:R-:W-:Y:S05]  /*8700*/  @!P0 NANOSLEEP.SYNCS 0x989680 ;  /* 0x009896800000895d */ /* 0x004fea0003900000 */
[----:B------:R-:W2:Y:S02]  /*8710*/  @!P0 SYNCS.PHASECHK.TRANS64 P0, [R0+URZ+0xe0], R4 ;  /* 0x0000e004000085a7 */ /* 0x000ea400080010ff */
[----:B--2---:R-:W-:Y:S05]  /*8720*/  @!P0 BRA `(.L_x_40) ;  /* 0xfffffffc00f08947 */ /* 0x004fea000383ffff */
[----:B------:R-:W-:Y:S05]  /*8730*/  BRA `(.L_x_138) ;  /* 0xffffff9c00e07947 */ /* 0x000fea000383ffff */
.L_x_41:
[----:B------:R-:W-:-:S07]  /*8740*/  MOV R0, UR5 ;  /* 0x0000000500007c02 */ /* 0x000fce0008000f00 */
.L_x_139:
[----:B-1----:R1:W2:Y:S02]  /*8750*/  SYNCS.PHASECHK.TRANS64.TRYWAIT P0, [R0+URZ+0x90], R5 ;  /* 0x00009005000075a7 */ /* 0x0022a400080011ff */
[----:B--2---:R-:W-:Y:S05]  /*8760*/  @!P0 NANOSLEEP.SYNCS 0x989680 ;  /* 0x009896800000895d */ /* 0x004fea0003900000 */
[----:B------:R-:W2:Y:S02]  /*8770*/  @!P0 SYNCS.PHASECHK.TRANS64 P0, [R0+URZ+0x90], R5 ;  /* 0x00009005000085a7 */ /* 0x000ea400080010ff */
[----:B--2---:R-:W-:Y:S05]  /*8780*/  @!P0 BRA `(.L_x_139) ;  /* 0xfffffffc00f08947 */ /* 0x004fea000383ffff */
[----:B------:R-:W-:Y:S05]  /*8790*/  BRA `(.L_x_140) ;  /* 0xffffff9c00f07947 */ /* 0x000fea000383ffff */
.L_x_42:
[----:B-1----:R1:W2:Y:S02]  /*87a0*/  SYNCS.PHASECHK.TRANS64.TRYWAIT P1, [R0+URZ+0x80], R4 ;  /* 0x00008004000075a7 */ /* 0x0022a400080211ff */
[----:B--2---:R-:W-:Y:S05]  /*87b0*/  @!P1 NANOSLEEP.SYNCS 0x989680 ;  /* 0x009896800000995d */ /* 0x004fea0003900000 */
[----:B------:R-:W2:Y:S02]  /*87c0*/  @!P1 SYNCS.PHASECHK.TRANS64 P1, [R0+URZ+0x80], R4 ;  /* 0x00008004000095a7 */ /* 0x000ea400080210ff */
[----:B--2---:R-:W-:Y:S05]  /*87d0*/  @!P1 BRA `(.L_x_42) ;  /* 0xfffffffc00f09947 */ /* 0x004fea000383ffff */
[----:B------:R-:W-:Y:S05]  /*87e0*/  BRA `(.L_x_141) ;  /* 0xffffffa000207947 */ /* 0x000fea000383ffff */
.L_x_45:
[----:B------:R-:W-:-:S07]  /*87f0*/  MOV R0, UR5 ;  /* 0x0000000500007c02 */ /* 0x000fce0008000f00 */
.L_x_142:
[----:B-1----:R1:W2:Y:S02]  /*8800*/  SYNCS.PHASECHK.TRANS64.TRYWAIT P0, [R0+URZ+0x90], R2 ;  /* 0x00009002000075a7 */ /* 0x0022a400080011ff */
[----:B--2---:R-:W-:Y:S05]  /*8810*/  @!P0 NANOSLEEP.SYNCS 0x989680 ;  /* 0x009896800000895d */ /* 0x004fea0003900000 */
[----:B------:R-:W2:Y:S02]  /*8820*/  @!P0 SYNCS.PHASECHK.TRANS64 P0, [R0+URZ+0x90], R2 ;  /* 0x00009002000085a7 */ /* 0x000ea400080010ff */
[----:B--2---:R-:W-:Y:S05]  /*8830*/  @!P0 BRA `(.L_x_142) ;  /* 0xfffffffc00f08947 */ /* 0x004fea000383ffff */
[----:B------:R-:W-:Y:S05]  /*8840*/  BRA `(.L_x_44) ;  /* 0xffffffa000747947 */ /* 0x000fea000383ffff */
.L_x_52:
[----:B-1----:R1:W2:Y:S02]  /*8850*/  SYNCS.PHASECHK.TRANS64.TRYWAIT P1, [R0+URZ+0x80], R2 ;  /* 0x00008002000075a7 */ /* 0x0022a400080211ff */
[----:B--2---:R-:W-:Y:S05]  /*8860*/  @!P1 NANOSLEEP.SYNCS 0x989680 ;  /* 0x009896800000995d */ /* 0x004fea0003900000 */
[----:B------:R-:W2:Y:S02]  /*8870*/  @!P1 SYNCS.PHASECHK.TRANS64 P1, [R0+URZ+0x80], R2 ;  /* 0x00008002000095a7 */ /* 0x000ea400080210ff */
[----:B--2---:R-:W-:Y:S05]  /*8880*/  @!P1 BRA `(.L_x_52) ;  /* 0xfffffffc00f09947 */ /* 0x004fea000383ffff */
[----:B------:R-:W-:Y:S05]  /*8890*/  BRA `(.L_x_143) ;  /* 0xffffffa800047947 */ /* 0x000fea000383ffff */
.L_x_53:
[----:B------:R-:W-:-:S07]  /*88a0*/  MOV R2, UR6 ;  /* 0x0000000600027c02 */ /* 0x000fce0008000f00 */
.L_x_144:
[----:B-1----:R1:W2:Y:S02]  /*88b0*/  SYNCS.PHASECHK.TRANS64.TRYWAIT P0, [R2+URZ+0xc0], R0 ;  /* 0x0000c000020075a7 */ /* 0x0022a400080011ff */
[----:B--2---:R-:W-:Y:S05]  /*88c0*/  @!P0 NANOSLEEP.SYNCS 0x989680 ;  /* 0x009896800000895d */ /* 0x004fea0003900000 */
[----:B------:R-:W2:Y:S02]  /*88d0*/  @!P0 SYNCS.PHASECHK.TRANS64 P0, [R2+URZ+0xc0], R0 ;  /* 0x0000c000020085a7 */ /* 0x000ea400080010ff */
[----:B--2---:R-:W-:Y:S05]  /*88e0*/  @!P0 BRA `(.L_x_144) ;  /* 0xfffffffc00f08947 */ /* 0x004fea000383ffff */
[----:B------:R-:W-:Y:S05]  /*88f0*/  BRA `(.L_x_145) ;  /* 0xffffffa800547947 */ /* 0x000fea000383ffff */
.L_x_56:
[----:B------:R-:W-:Y:S07]  /*8900*/  MOV R0, UR11 ;  /* 0x0000000b00007c02 */ /* 0x000fee0008000f00 */
.L_x_146:
[----:B-1----:R1:W2:Y:S02]  /*8910*/  SYNCS.PHASECHK.TRANS64.TRYWAIT P0, [R0+URZ], R2 ;  /* 0x00000002000075a7 */ /* 0x0022a400080011ff */
[----:B--2---:R-:W-:Y:S05]  /*8920*/  @!P0 NANOSLEEP.SYNCS 0x989680 ;  /* 0x009896800000895d */ /* 0x004fea0003900000 */
[----:B------:R-:W2:Y:S02]  /*8930*/  @!P0 SYNCS.PHASECHK.TRANS64 P0, [R0+URZ], R2 ;  /* 0x00000002000085a7 */ /* 0x000ea400080010ff */
[----:B--2---:R-:W-:Y:S05]  /*8940*/  @!P0 BRA `(.L_x_146) ;  /* 0xfffffffc00f08947 */ /* 0x004fea000383ffff */
[----:B------:R-:W-:Y:S05]  /*8950*/  BRA `(.L_x_55) ;  /* 0xffffffa800707947 */ /* 0x000fea000383ffff */
.L_x_59:
[----:B------:R-:W-:-:S07]  /*8960*/  MOV R0, UR6 ;  /* 0x0000000600007c02 */ /* 0x000fce0008000f00 */
.L_x_147:
[----:B--2---:R2:W4:Y:S02]  /*8970*/  SYNCS.PHASECHK.TRANS64.TRYWAIT P0, [R0+URZ], R2 ;  /* 0x00000002000075a7 */ /* 0x00452400080011ff */
[----:B----4-:R-:W-:Y:S05]  /*8980*/  @!P0 NANOSLEEP.SYNCS 0x989680 ;  /* 0x009896800000895d */ /* 0x010fea0003900000 */
[----:B------:R-:W4:Y:S02]  /*8990*/  @!P0 SYNCS.PHASECHK.TRANS64 P0, [R0+URZ], R2 ;  /* 0x00000002000085a7 */ /* 0x000f2400080010ff */
[----:B----4-:R-:W-:Y:S05]  /*89a0*/  @!P0 BRA `(.L_x_147) ;  /* 0xfffffffc00f08947 */ /* 0x010fea000383ffff */
[----:B------:R-:W-:Y:S05]  /*89b0*/  BRA `(.L_x_148) ;  /* 0xffffffac009c7947 */ /* 0x000fea000383ffff */
.L_x_60:
[----:B------:R-:W-:-:S07]  /*89c0*/  MOV R0, UR6 ;  /* 0x0000000600007c02 */ /* 0x000fce0008000f00 */
.L_x_149:
[----:B-1----:R1:W2:Y:S02]  /*89d0*/  SYNCS.PHASECHK.TRANS64.TRYWAIT P0, [R0+URZ], R3 ;  /* 0x00000003000075a7 */ /* 0x0022a400080011ff */
[----:B--2---:R-:W-:Y:S05]  /*89e0*/  @!P0 NANOSLEEP.SYNCS 0x989680 ;  /* 0x009896800000895d */ /* 0x004fea0003900000 */
[----:B------:R-:W2:Y:S02]  /*89f0*/  @!P0 SYNCS.PHASECHK.TRANS64 P0, [R0+URZ], R3 ;  /* 0x00000003000085a7 */ /* 0x000ea400080010ff */
[----:B--2---:R-:W-:Y:S05]  /*8a00*/  @!P0 BRA `(.L_x_149) ;  /* 0xfffffffc00f08947 */ /* 0x004fea000383ffff */
[----:B------:R-:W-:Y:S05]  /*8a10*/  BRA `(.L_x_150) ;  /* 0xffffffac00a87947 */ /* 0x000fea000383ffff */
.L_x_61:
[----:B------:R-:W-:-:S07]  /*8a20*/  MOV R0, UR6 ;  /* 0x0000000600007c02 */ /* 0x000fce0008000f00 */
.L_x_151:
[----:B-1----:R1:W2:Y:S02]  /*8a30*/  SYNCS.PHASECHK.TRANS64.TRYWAIT P0, [R0+URZ], R3 ;  /* 0x00000003000075a7 */ /* 0x0022a400080011ff */
[----:B--2---:R-:W-:Y:S05]  /*8a40*/  @!P0 NANOSLEEP.SYNCS 0x989680 ;  /* 0x009896800000895d */ /* 0x004fea0003900000 */
[----:B------:R-:W2:Y:S02]  /*8a50*/  @!P0 SYNCS.PHASECHK.TRANS64 P0, [R0+URZ], R3 ;  /* 0x00000003000085a7 */ /* 0x000ea400080010ff */
[----:B--2---:R-:W-:Y:S05]  /*8a60*/  @!P0 BRA `(.L_x_151) ;  /* 0xfffffffc00f08947 */ /* 0x004fea000383ffff */
[----:B------:R-:W-:Y:S05]  /*8a70*/  BRA `(.L_x_152) ;  /* 0xffffffac00b47947 */ /* 0x000fea000383ffff */
.L_x_62:
[----:B-1----:R-:W-:-:S07]  /*8a80*/  MOV R0, UR7 ;  /* 0x0000000700007c02 */ /* 0x002fce0008000f00 */
.L_x_153:
[----:B-1----:R1:W2:Y:S02]  /*8a90*/  SYNCS.PHASECHK.TRANS64.TRYWAIT P0, [R0+URZ], R2 ;  /* 0x00000002000075a7 */ /* 0x0022a400080011ff */
[----:B--2---:R-:W-:Y:S05]  /*8aa0*/  @!P0 NANOSLEEP.SYNCS 0x989680 ;  /* 0x009896800000895d */ /* 0x004fea0003900000 */
[----:B------:R-:W2:Y:S02]  /*8ab0*/  @!P0 SYNCS.PHASECHK.TRANS64 P0, [R0+URZ], R2 ;  /* 0x00000002000085a7 */ /* 0x000ea400080010ff */
[----:B--2---:R-:W-:Y:S05]  /*8ac0*/  @!P0 BRA `(.L_x_153) ;  /* 0xfffffffc00f08947 */ /* 0x004fea000383ffff */
[----:B------:R-:W-:Y:S05]  /*8ad0*/  BRA `(.L_x_154) ;  /* 0xffffffac00c07947 */ /* 0x000fea000383ffff */
.L_x_67:
[----:B--2---:R2:W3:Y:S02]  /*8ae0*/  SYNCS.PHASECHK.TRANS64.TRYWAIT P0, [R0+URZ+0x80], R2 ;  /* 0x00008002000075a7 */ /* 0x0044e400080011ff */
[----:B---3--:R-:W-:Y:S05]  /*8af0*/  @!P0 NANOSLEEP.SYNCS 0x989680 ;  /* 0x009896800000895d */ /* 0x008fea0003900000 */
[----:B------:R-:W3:Y:S02]  /*8b00*/  @!P0 SYNCS.PHASECHK.TRANS64 P0, [R0+URZ+0x80], R2 ;  /* 0x00008002000085a7 */ /* 0x000ee400080010ff */
[----:B---3--:R-:W-:Y:S05]  /*8b10*/  @!P0 BRA `(.L_x_67) ;  /* 0xfffffffc00f08947 */ /* 0x008fea000383ffff */
[----:B------:R-:W-:Y:S05]  /*8b20*/  BRA `(.L_x_155) ;  /* 0xffffffb000c87947 */ /* 0x000fea000383ffff */
.L_x_70:
[----:B------:R-:W-:Y:S07]  /*8b30*/  MOV R0, UR7 ;  /* 0x0000000700007c02 */ /* 0x000fee0008000f00 */
.L_x_156:
[----:B--2---:R2:W3:Y:S02]  /*8b40*/  SYNCS.PHASECHK.TRANS64.TRYWAIT P0, [R0+URZ+0x78], R2 ;  /* 0x00007802000075a7 */ /* 0x0044e400080011ff */
[----:B---3--:R-:W-:Y:S05]  /*8b50*/  @!P0 NANOSLEEP.SYNCS 0x989680 ;  /* 0x009896800000895d */ /* 0x008fea0003900000 */
[----:B------:R-:W3:Y:S02]  /*8b60*/  @!P0 SYNCS.PHASECHK.TRANS64 P0, [R0+URZ+0x78], R2 ;  /* 0x00007802000085a7 */ /* 0x000ee400080010ff */
[----:B---3--:R-:W-:Y:S05]  /*8b70*/  @!P0 BRA `(.L_x_156) ;  /* 0xfffffffc00f08947 */ /* 0x008fea000383ffff */
[----:B------:R-:W-:Y:S05]  /*8b80*/  BRA `(.L_x_69) ;  /* 0xffffffb400a87947 */ /* 0x000fea000383ffff */
.L_x_73:
[----:B------:R-:W-:Y:S07]  /*8b90*/  MOV R0, UR7 ;  /* 0x0000000700007c02 */ /* 0x000fee0008000f00 */
.L_x_157:
[----:B-1----:R1:W2:Y:S02]  /*8ba0*/  SYNCS.PHASECHK.TRANS64.TRYWAIT P0, [R0+URZ+0x50], R14 ;  /* 0x0000500e000075a7 */ /* 0x0022a400080011ff */
[----:B--2---:R-:W-:Y:S05]  /*8bb0*/  @!P0 NANOSLEEP.SYNCS 0x989680 ;  /* 0x009896800000895d */ /* 0x004fea0003900000 */
[----:B------:R-:W2:Y:S02]  /*8bc0*/  @!P0 SYNCS.PHASECHK.TRANS64 P0, [R0+URZ+0x50], R14 ;  /* 0x0000500e000085a7 */ /* 0x000ea400080010ff */
[----:B--2---:R-:W-:Y:S05]  /*8bd0*/  @!P0 BRA `(.L_x_157) ;  /* 0xfffffffc00f08947 */ /* 0x004fea000383ffff */
[----:B------:R-:W-:Y:S05]  /*8be0*/  BRA `(.L_x_158) ;  /* 0xffffffb800207947 */ /* 0x000fea000383ffff */
.L_x_74:
[----:B------:R-:W-:Y:S07]  /*8bf0*/  MOV R0, UR7 ;  /* 0x0000000700007c02 */ /* 0x000fee0008000f00 */
.L_x_159:
[----:B-1----:R1:W2:Y:S02]  /*8c00*/  SYNCS.PHASECHK.TRANS64.TRYWAIT P0, [R0+URZ+0x58], R14 ;  /* 0x0000580e000075a7 */ /* 0x0022a400080011ff */
[----:B--2---:R-:W-:Y:S05]  /*8c10*/  @!P0 NANOSLEEP.SYNCS 0x989680 ;  /* 0x009896800000895d */ /* 0x004fea0003900000 */
[----:B------:R-:W2:Y:S02]  /*8c20*/  @!P0 SYNCS.PHASECHK.TRANS64 P0, [R0+URZ+0x58], R14 ;  /* 0x0000580e000085a7 */ /* 0x000ea400080010ff */
[----:B--2---:R-:W-:Y:S05]  /*8c30*/  @!P0 BRA `(.L_x_159) ;  /* 0xfffffffc00f08947 */ /* 0x004fea000383ffff */
[----:B------:R-:W-:Y:S05]  /*8c40*/  BRA `(.L_x_160) ;  /* 0xffffffb800587947 */ /* 0x000fea000383ffff */
.L_x_75:
[----:B------:R-:W-:Y:S07]  /*8c50*/  MOV R0, UR7 ;  /* 0x0000000700007c02 */ /* 0x000fee0008000f00 */
.L_x_161:
[----:B-1----:R1:W2:Y:S02]  /*8c60*/  SYNCS.PHASECHK.TRANS64.TRYWAIT P0, [R0+URZ+0x60], R14 ;  /* 0x0000600e000075a7 */ /* 0x0022a400080011ff */
[----:B--2---:R-:W-:Y:S05]  /*8c70*/  @!P0 NANOSLEEP.SYNCS 0x989680 ;  /* 0x009896800000895d */ /* 0x004fea0003900000 */
[----:B------:R-:W2:Y:S02]  /*8c80*/  @!P0 SYNCS.PHASECHK.TRANS64 P0, [R0+URZ+0x60], R14 ;  /* 0x0000600e000085a7 */ /* 0x000ea400080010ff */
[----:B--2---:R-:W-:Y:S05]  /*8c90*/  @!P0 BRA `(.L_x_161) ;  /* 0xfffffffc00f08947 */ /* 0x004fea000383ffff */
[----:B------:R-:W-:Y:S05]  /*8ca0*/  BRA `(.L_x_162) ;  /* 0xffffffb8009c7947 */ /* 0x000fea000383ffff */
.L_x_76:
[----:B------:R-:W-:Y:S07]  /*8cb0*/  MOV R0, UR7 ;  /* 0x0000000700007c02 */ /* 0x000fee0008000f00 */
.L_x_163:
[----:B-1----:R1:W2:Y:S02]  /*8cc0*/  SYNCS.PHASECHK.TRANS64.TRYWAIT P0, [R0+URZ+0x68], R14 ;  /* 0x0000680e000075a7 */ /* 0x0022a400080011ff */
[----:B--2---:R-:W-:Y:S05]  /*8cd0*/  @!P0 NANOSLEEP.SYNCS 0x989680 ;  /* 0x009896800000895d */ /* 0x004fea0003900000 */
[----:B------:R-:W2:Y:S02]  /*8ce0*/  @!P0 SYNCS.PHASECHK.TRANS64 P0, [R0+URZ+0x68], R14 ;  /* 0x0000680e000085a7 */ /* 0x000ea400080010ff */
[----:B--2---:R-:W-:Y:S05]  /*8cf0*/  @!P0 BRA `(.L_x_163) ;  /* 0xfffffffc00f08947 */ /* 0x004fea000383ffff */
[----:B------:R-:W-:Y:S05]  /*8d00*/  BRA `(.L_x_164) ;  /* 0xffffffbc00207947 */ /* 0x000fea000383ffff */
.L_x_78:
[----:B------:R-:W-:-:S07]  /*8d10*/  MOV R0, UR7 ;  /* 0x0000000700007c02 */ /* 0x000fce0008000f00 */
.L_x_165:
[----:B-1----:R1:W3:Y:S02]  /*8d20*/  SYNCS.PHASECHK.TRANS64.TRYWAIT P0, [R0+URZ+0x50], R2 ;  /* 0x00005002000075a7 */ /* 0x0022e400080011ff */
[----:B---3--:R-:W-:Y:S05]  /*8d30*/  @!P0 NANOSLEEP.SYNCS 0x989680 ;  /* 0x009896800000895d */ /* 0x008fea0003900000 */
[----:B------:R-:W3:Y:S02]  /*8d40*/  @!P0 SYNCS.PHASECHK.TRANS64 P0, [R0+URZ+0x50], R2 ;  /* 0x00005002000085a7 */ /* 0x000ee400080010ff */
[----:B---3--:R-:W-:Y:S05]  /*8d50*/  @!P0 BRA `(.L_x_165) ;  /* 0xfffffffc00f08947 */ /* 0x008fea000383ffff */
[----:B------:R-:W-:Y:S05]  /*8d60*/  BRA `(.L_x_166) ;  /* 0xffffffbc00907947 */ /* 0x000fea000383ffff */
.L_x_79:
[----:B-1----:R-:W-:-:S07]  /*8d70*/  MOV R0, UR7 ;  /* 0x0000000700007c02 */ /* 0x002fce0008000f00 */
.L_x_167:
[----:B-1----:R1:W3:Y:S02]  /*8d80*/  SYNCS.PHASECHK.TRANS64.TRYWAIT P0, [R0+URZ+0x58], R2 ;  /* 0x00005802000075a7 */ /* 0x0022e400080011ff */
[----:B---3--:R-:W-:Y:S05]  /*8d90*/  @!P0 NANOSLEEP.SYNCS 0x989680 ;  /* 0x009896800000895d */ /* 0x008fea0003900000 */
[----:B------:R-:W3:Y:S02]  /*8da0*/  @!P0 SYNCS.PHASECHK.TRANS64 P0, [R0+URZ+0x58], R2 ;  /* 0x00005802000085a7 */ /* 0x000ee400080010ff */
[----:B---3--:R-:W-:Y:S05]  /*8db0*/  @!P0 BRA `(.L_x_167) ;  /* 0xfffffffc00f08947 */ /* 0x008fea000383ffff */
[----:B------:R-:W-:Y:S05]  /*8dc0*/  BRA `(.L_x_168) ;  /* 0xffffffbc00807947 */ /* 0x000fea000383ffff */
.L_x_80:
[----:B-1----:R-:W-:-:S07]  /*8dd0*/  MOV R0, UR7 ;  /* 0x0000000700007c02 */ /* 0x002fce0008000f00 */
.L_x_169:
[----:B-1----:R1:W3:Y:S02]  /*8de0*/  SYNCS.PHASECHK.TRANS64.TRYWAIT P0, [R0+URZ+0x60], R2 ;  /* 0x00006002000075a7 */ /* 0x0022e400080011ff */
[----:B---3--:R-:W-:Y:S05]  /*8df0*/  @!P0 NANOSLEEP.SYNCS 0x989680 ;  /* 0x009896800000895d */ /* 0x008fea0003900000 */
[----:B------:R-:W3:Y:S02]  /*8e00*/  @!P0 SYNCS.PHASECHK.TRANS64 P0, [R0+URZ+0x60], R2 ;  /* 0x00006002000085a7 */ /* 0x000ee400080010ff */
[----:B---3--:R-:W-:Y:S05]  /*8e10*/  @!P0 BRA `(.L_x_169) ;  /* 0xfffffffc00f08947 */ /* 0x008fea000383ffff */
[----:B------:R-:W-:Y:S05]  /*8e20*/  BRA `(.L_x_170) ;  /* 0xffffffbc00707947 */ /* 0x000fea000383ffff */
.L_x_82:
[----:B--2---:R2:W4:Y:S02]  /*8e30*/  SYNCS.PHASECHK.TRANS64.TRYWAIT P0, [R0+URZ+0x80], R2 ;  /* 0x00008002000075a7 */ /* 0x00452400080011ff */
[----:B----4-:R-:W-:Y:S05]  /*8e40*/  @!P0 NANOSLEEP.SYNCS 0x989680 ;  /* 0x009896800000895d */ /* 0x010fea0003900000 */
[----:B------:R-:W4:Y:S02]  /*8e50*/  @!P0 SYNCS.PHASECHK.TRANS64 P0, [R0+URZ+0x80], R2 ;  /* 0x00008002000085a7 */ /* 0x000f2400080010ff */
[----:B----4-:R-:W-:Y:S05]  /*8e60*/  @!P0 BRA `(.L_x_82) ;  /* 0xfffffffc00f08947 */ /* 0x010fea000383ffff */
[----:B------:R-:W-:Y:S05]  /*8e70*/  BRA `(.L_x_171) ;  /* 0xffffffc000487947 */ /* 0x000fea000383ffff */
.L_x_93:
[----:B-1----:R-:W-:Y:S04]  /*8e80*/  MOV R0, UR48 ;  /* 0x0000003000007c02 */ /* 0x002fe80008000f00 */
[----:B------:R1:W3:Y:S03]  /*8e90*/  SYNCS.PHASECHK.TRANS64.TRYWAIT P1, [R0+URZ+0x30], R3 ;  /* 0x00003003000075a7 */ /* 0x0002e600080211ff */
[----:B---3--:R-:W-:Y:S05]  /*8ea0*/  @!P1 NANOSLEEP.SYNCS 0x989680 ;  /* 0x009896800000995d */ /* 0x008fea0003900000 */
[----:B------:R-:W3:Y:S02]  /*8eb0*/  @!P1 SYNCS.PHASECHK.TRANS64 P1, [R0+URZ+0x30], R3 ;  /* 0x00003003000095a7 */ /* 0x000ee400080210ff */
[----:B---3--:R-:W-:Y:S05]  /*8ec0*/  @!P1 BRA `(.L_x_93) ;  /* 0xfffffffc00ec9947 */ /* 0x008fea000383ffff */
[----:B------:R-:W-:Y:S05]  /*8ed0*/  BRA `(.L_x_92) ;  /* 0xffffffcc00807947 */ /* 0x000fea000383ffff */
.L_x_95:
[----:B-1----:R1:W2:Y:S02]  /*8ee0*/  SYNCS.PHASECHK.TRANS64.TRYWAIT P0, [R84+URZ+0xa0], R2 ;  /* 0x0000a002540075a7 */ /* 0x0022a400080011ff */
[----:B--2---:R-:W-:Y:S05]  /*8ef0*/  @!P0 NANOSLEEP.SYNCS 0x989680 ;  /* 0x009896800000895d */ /* 0x004fea0003900000 */
[----:B------:R-:W2:Y:S02]  /*8f00*/  @!P0 SYNCS.PHASECHK.TRANS64 P0, [R84+URZ+0xa0], R2 ;  /* 0x0000a002540085a7 */ /* 0x000ea400080010ff */
[----:B--2---:R-:W-:Y:S05]  /*8f10*/  @!P0 BRA `(.L_x_95) ;  /* 0xfffffffc00f08947 */ /* 0x004fea000383ffff */
[----:B------:R-:W-:Y:S05]  /*8f20*/  BRA `(.L_x_94) ;  /* 0xffffffcc00ac7947 */ /* 0x000fea000383ffff */
.L_x_104:
[----:B-1----:R1:W2:Y:S02]  /*8f30*/  SYNCS.PHASECHK.TRANS64.TRYWAIT P0, [R2+URZ+0x30], R0 ;  /* 0x00003000020075a7 */ /* 0x0022a400080011ff */
[----:B--2---:R-:W-:Y:S05]  /*8f40*/  @!P0 NANOSLEEP.SYNCS 0x989680 ;  /* 0x009896800000895d */ /* 0x004fea0003900000 */
[----:B------:R-:W2:Y:S02]  /*8f50*/  @!P0 SYNCS.PHASECHK.TRANS64 P0, [R2+URZ+0x30], R0 ;  /* 0x00003000020085a7 */ /* 0x000ea400080010ff */
[----:B--2---:R-:W-:Y:S05]  /*8f60*/  @!P0 BRA `(.L_x_104) ;  /* 0xfffffffc00f08947 */ /* 0x004fea000383ffff */
[----:B------:R-:W-:Y:S05]  /*8f70*/  BRA `(.L_x_103) ;  /* 0xffffffd400d07947 */ /* 0x000fea000383ffff */
.L_x_112:
[----:B-1----:R1:W2:Y:S02]  /*8f80*/  SYNCS.PHASECHK.TRANS64.TRYWAIT P0, [R0+URZ+0x30], R5 ;  /* 0x00003005000075a7 */ /* 0x0022a400080011ff */
[----:B--2---:R-:W-:Y:S05]  /*8f90*/  @!P0 NANOSLEEP.SYNCS 0x989680 ;  /* 0x009896800000895d */ /* 0x004fea0003900000 */
[----:B------:R-:W2:Y:S02]  /*8fa0*/  @!P0 SYNCS.PHASECHK.TRANS64 P0, [R0+URZ+0x30], R5 ;  /* 0x00003005000085a7 */ /* 0x000ea400080010ff */
[----:B--2---:R-:W-:Y:S05]  /*8fb0*/  @!P0 BRA `(.L_x_112) ;  /* 0xfffffffc00f08947 */ /* 0x004fea000383ffff */
[----:B------:R-:W-:Y:S05]  /*8fc0*/  BRA `(.L_x_111) ;  /* 0xffffffe000147947 */ /* 0x000fea000383ffff */
.L_x_120:
[----:B--2---:R2:W3:Y:S02]  /*8fd0*/  SYNCS.PHASECHK.TRANS64.TRYWAIT P0, [R2+URZ+0x30], R0 ;  /* 0x00003000020075a7 */ /* 0x0044e400080011ff */
[----:B---3--:R-:W-:Y:S05]  /*8fe0*/  @!P0 NANOSLEEP.SYNCS 0x989680 ;  /* 0x009896800000895d */ /* 0x008fea0003900000 */
[----:B------:R-:W3:Y:S02]  /*8ff0*/  @!P0 SYNCS.PHASECHK.TRANS64 P0, [R2+URZ+0x30], R0 ;  /* 0x00003000020085a7 */ /* 0x000ee400080010ff */
[----:B---3--:R-:W-:Y:S05]  /*9000*/  @!P0 BRA `(.L_x_120) ;  /* 0xfffffffc00f08947 */ /* 0x008fea000383ffff */
[----:B------:R-:W-:Y:S05]  /*9010*/  BRA `(.L_x_119) ;  /* 0xffffffe800587947 */ /* 0x000fea000383ffff */
        .weak           $__internal_0_$__cuda_sm10x_tcgen05_guardrail_trap_col_being_dealloced_not_returned_by_alloc
        .type           $__internal_0_$__cuda_sm10x_tcgen05_guardrail_trap_col_being_dealloced_not_returned_by_alloc,@function
        .size           $__internal_0_$__cuda_sm10x_tcgen05_guardrail_trap_col_being_dealloced_not_returned_by_alloc,($__internal_1_$__cuda_sm10x_tcgen05_guardrail_trap_phase_invalid_during_alloc - $__internal_0_$__cuda_sm10x_tcgen05_guardrail_trap_col_being_dealloced_not_returned_by_alloc)
$__internal_0_$__cuda_sm10x_tcgen05_guardrail_trap_col_being_dealloced_not_returned_by_alloc:
[----:B------:R-:W-:Y:S05]  /*9020*/  BPT.TRAP 0x1 ;  /* 0x000000040000795c */ /* 0x000fea0000300000 */
[----:B------:R-:W-:-:S04]  /*9030*/  HFMA2 R3, -RZ, RZ, 0, 0 ;  /* 0x00000000ff037431 */ /* 0x000fc800000001ff */
[----:B------:R-:W-:Y:S05]  /*9040*/  RET.REL.NODEC R2 `(_ZN7cutlass13device_kernelINS_4gemm6kernel13GemmUniversalIN4cute5tupleIJiiiiEEENS1_10collective13CollectiveMmaINS1_35MainloopSm100TmaUmmaWarpSpecializedILi3ELi2ELi4ENS5_IJNS4_1CILi1EEESB_SB_EEEEENS5_IJNSA_ILi64EEENSA_ILi128EEESE_EEENS_10tfloat32_tENS5_IJlSB_lEEESH_SI_NS4_8TiledMMAINS4_8MMA_AtomIJNS4_17SM100_MMA_TF32_SSISH_SH_fLi64ELi128ELNS4_4UMMA5MajorE0ELSN_0ELNSM_7ScaleInE0ELSO_0EEEEEENS4_6LayoutISC_NS5_IJNSA_ILi0EEESS_SS_EEEEENS5_IJNS4_10UnderscoreESV_SV_EEEEENS4_13SM90_TMA_LOADENS4_14ComposedLayoutINS4_7SwizzleILi3ELi4ELi3EEENS4_18smem_ptr_flag_bitsILi32EEENSR_INS5_IJNSA_ILi8EEENSA_ILi32EEEEEENS5_IJS15_SB_EEEEEEEvNS4_8identityESY_S19_vS1A_EENS_8epilogue10collective18CollectiveEpilogueINS1C_23Sm100TmaWarpSpecializedILi4ELi2ELi16ELb1ELb0EEEJSG_NS5_IJNSR_ISE_SB_EENSR_IS15_SB_EEEEESH_SI_SH_SI_NS1C_6fusion15FusionCallbacksIS1G_NS1K_17LinearCombinationISH_fSH_fLNS_15FloatRoundStyleE2EEESG_S1J_JEEENS4_5SM1004TMEM4LOAD26SM100_TMEM_LOAD_16dp128b8xESY_S19_NS4_17SM75_U32x4_LDSM_NENS4_14SM90_TMA_STOREES19_NS4_17SM90_U32x4_STSM_NENS4_39AutoVectorizingCopyWithAssumedAlignmentILi128EEEEEEvvEEEEvNT_6ParamsE) ;  /* 0xffffff6c02ec7950 */ /* 0x000fea0003c3ffff */
        .weak           $__internal_1_$__cuda_sm10x_tcgen05_guardrail_trap_phase_invalid_during_alloc
        .type           $__internal_1_$__cuda_sm10x_tcgen05_guardrail_trap_phase_invalid_during_alloc,@function
        .size           $__internal_1_$__cuda_sm10x_tcgen05_guardrail_trap_phase_invalid_during_alloc,($__internal_2_$__cuda_sm10x_tcgen05_guardrail_trap_unallocated_columns_being_dealloced - $__internal_1_$__cuda_sm10x_tcgen05_guardrail_trap_phase_invalid_during_alloc)
$__internal_1_$__cuda_sm10x_tcgen05_guardrail_trap_phase_invalid_during_alloc:
[----:B------:R-:W-:Y:S05]  /*9050*/  BPT.TRAP 0x1 ;  /* 0x000000040000795c */ /* 0x000fea0000300000 */
[----:B------:R-:W-:-:S04]  /*9060*/  MOV R3, 0x0 ;  /* 0x0000000000037802 */ /* 0x000fc80000000f00 */
[----:B------:R-:W-:Y:S05]  /*9070*/  RET.REL.NODEC R2 `(_ZN7cutlass13device_kernelINS_4gemm6kernel13GemmUniversalIN4cute5tupleIJiiiiEEENS1_10collective13CollectiveMmaINS1_35MainloopSm100TmaUmmaWarpSpecializedILi3ELi2ELi4ENS5_IJNS4_1CILi1EEESB_SB_EEEEENS5_IJNSA_ILi64EEENSA_ILi128EEESE_EEENS_10tfloat32_tENS5_IJlSB_lEEESH_SI_NS4_8TiledMMAINS4_8MMA_AtomIJNS4_17SM100_MMA_TF32_SSISH_SH_fLi64ELi128ELNS4_4UMMA5MajorE0ELSN_0ELNSM_7ScaleInE0ELSO_0EEEEEENS4_6LayoutISC_NS5_IJNSA_ILi0EEESS_SS_EEEEENS5_IJNS4_10UnderscoreESV_SV_EEEEENS4_13SM90_TMA_LOADENS4_14ComposedLayoutINS4_7SwizzleILi3ELi4ELi3EEENS4_18smem_ptr_flag_bitsILi32EEENSR_INS5_IJNSA_ILi8EEENSA_ILi32EEEEEENS5_IJS15_SB_EEEEEEEvNS4_8identityESY_S19_vS1A_EENS_8epilogue10collective18CollectiveEpilogueINS1C_23Sm100TmaWarpSpecializedILi4ELi2ELi16ELb1ELb0EEEJSG_NS5_IJNSR_ISE_SB_EENSR_IS15_SB_EEEEESH_SI_SH_SI_NS1C_6fusion15FusionCallbacksIS1G_NS1K_17LinearCombinationISH_fSH_fLNS_15FloatRoundStyleE2EEESG_S1J_JEEENS4_5SM1004TMEM4LOAD26SM100_TMEM_LOAD_16dp128b8xESY_S19_NS4_17SM75_U32x4_LDSM_NENS4_14SM90_TMA_STOREES19_NS4_17SM90_U32x4_STSM_NENS4_39AutoVectorizingCopyWithAssumedAlignmentILi128EEEEEEvvEEEEvNT_6ParamsE) ;  /* 0xffffff6c02e07950 */ /* 0x000fea0003c3ffff */
        .weak           $__internal_2_$__cuda_sm10x_tcgen05_guardrail_trap_unallocated_columns_being_dealloced
        .type           $__internal_2_$__cuda_sm10x_tcgen05_guardrail_trap_unallocated_columns_being_dealloced,@function
        .size           $__internal_2_$__cuda_sm10x_tcgen05_guardrail_trap_unallocated_columns_being_dealloced,(.L_x_173 - $__internal_2_$__cuda_sm10x_tcgen05_guardrail_trap_unallocated_columns_being_dealloced)
$__internal_2_$__cuda_sm10x_tcgen05_guardrail_trap_unallocated_columns_being_dealloced:
[----:B------:R-:W-:Y:S05]  /*9080*/  BPT.TRAP 0x1 ;  /* 0x000000040000795c */ /* 0x000fea0000300000 */
[----:B------:R-:W-:-:S04]  /*9090*/  HFMA2 R3, -RZ, RZ, 0, 0 ;  /* 0x00000000ff037431 */ /* 0x000fc800000001ff */
[----:B------:R-:W-:Y:S05]  /*90a0*/  RET.REL.NODEC R2 `(_ZN7cutlass13device_kernelINS_4gemm6kernel13GemmUniversalIN4cute5tupleIJiiiiEEENS1_10collective13CollectiveMmaINS1_35MainloopSm100TmaUmmaWarpSpecializedILi3ELi2ELi4ENS5_IJNS4_1CILi1EEESB_SB_EEEEENS5_IJNSA_ILi64EEENSA_ILi128EEESE_EEENS_10tfloat32_tENS5_IJlSB_lEEESH_SI_NS4_8TiledMMAINS4_8MMA_AtomIJNS4_17SM100_MMA_TF32_SSISH_SH_fLi64ELi128ELNS4_4UMMA5MajorE0ELSN_0ELNSM_7ScaleInE0ELSO_0EEEEEENS4_6LayoutISC_NS5_IJNSA_ILi0EEESS_SS_EEEEENS5_IJNS4_10UnderscoreESV_SV_EEEEENS4_13SM90_TMA_LOADENS4_14ComposedLayoutINS4_7SwizzleILi3ELi4ELi3EEENS4_18smem_ptr_flag_bitsILi32EEENSR_INS5_IJNSA_ILi8EEENSA_ILi32EEEEEENS5_IJS15_SB_EEEEEEEvNS4_8identityESY_S19_vS1A_EENS_8epilogue10collective18CollectiveEpilogueINS1C_23Sm100TmaWarpSpecializedILi4ELi2ELi16ELb1ELb0EEEJSG_NS5_IJNSR_ISE_SB_EENSR_IS15_SB_EEEEESH_SI_SH_SI_NS1C_6fusion15FusionCallbacksIS1G_NS1K_17LinearCombinationISH_fSH_fLNS_15FloatRoundStyleE2EEESG_S1J_JEEENS4_5SM1004TMEM4LOAD26SM100_TMEM_LOAD_16dp128b8xESY_S19_NS4_17SM75_U32x4_LDSM_NENS4_14SM90_TMA_STOREES19_NS4_17SM90_U32x4_STSM_NENS4_39AutoVectorizingCopyWithAssumedAlignmentILi128EEEEEEvvEEEEvNT_6ParamsE) ;  /* 0xffffff6c02d47950 */ /* 0x000fea0003c3ffff */
.L_x_172:
[----:B------:R-:W-:-:S00]  /*90b0*/  BRA `(.L_x_172) ;  /* 0xfffffffc00fc7947 */ /* 0x000fc0000383ffff */
[----:B------:R-:W-:-:S00]  /*90c0*/  NOP ;  /* 0x0000000000007918 */ /* 0x000fc00000000000 */
        /* <DEDUP_REMOVED lines=11> */
.L_x_173:


//--------------------- .nv.global.init           --------------------------
	.section	.nv.global.init,"aw",@progbits
.nv.global.init:
	.type		$str$27,@object
	.size		$str$27,($str$28 - $str$27)
$str$27:
        /*0000*/ 	.byte	0x28, 0x61, 0x64, 0x64, 0x72, 0x65, 0x73, 0x73, 0x20, 0x26, 0x20, 0x6d, 0x61, 0x73, 0x6b, 0x29
        /*0010*/ 	.byte	0x20, 0x3d, 0x3d, 0x20, 0x30, 0x00
	.type		$str$28,@object
	.size		$str$28,($str$26 - $str$28)
$str$28:
        /*0016*/ 	.byte	0x2f, 0x74, 0x6d, 0x70, 0x2f, 0x63, 0x75, 0x74, 0x6c, 0x61, 0x73, 0x73, 0x5f, 0x73, 0x77, 0x65
        /*0026*/ 	.byte	0x65, 0x70, 0x5f, 0x73, 0x72, 0x63, 0x2f, 0x69, 0x6e, 0x63, 0x6c, 0x75, 0x64, 0x65, 0x2f, 0x63
        /*0036*/ 	.byte	0x75, 0x74, 0x65, 0x2f, 0x70, 0x6f, 0x69, 0x6e, 0x74, 0x65, 0x72, 0x5f, 0x66, 0x6c, 0x61, 0x67
        /*0046*/ 	.byte	0x67, 0x65, 0x64, 0x2e, 0x68, 0x70, 0x70, 0x00
	.type		$str$26,@object
	.size		$str$26,($str$25 - $str$26)
$str$26:
        /*004e*/ 	.byte	0x2f, 0x74, 0x6d, 0x70, 0x2f, 0x63, 0x75, 0x74, 0x6c, 0x61, 0x73, 0x73, 0x5f, 0x73, 0x77, 0x65
        /*005e*/ 	.byte	0x65, 0x70, 0x5f, 0x73, 0x72, 0x63, 0x2f, 0x69, 0x6e, 0x63, 0x6c, 0x75, 0x64, 0x65, 0x2f, 0x63
        /*006e*/ 	.byte	0x75, 0x74, 0x65, 0x2f, 0x61, 0x74, 0x6f, 0x6d, 0x2f, 0x63, 0x6f, 0x70, 0x79, 0x5f, 0x74, 0x72
        /*007e*/ 	.byte	0x61, 0x69, 0x74, 0x73, 0x5f, 0x73, 0x6d, 0x31, 0x30, 0x30, 0x2e, 0x68, 0x70, 0x70, 0x00
	.type		$str$25,@object
	.size		$str$25,(__unnamed_1 - $str$25)
$str$25:
        /*008d*/ 	.byte	0x28, 0x28, 0x75, 0x69, 0x6e, 0x74, 0x33, 0x32, 0x5f, 0x74, 0x28, 0x74, 0x68, 0x72, 0x65, 0x61
        /*009d*/ 	.byte	0x64, 0x49, 0x64, 0x78, 0x2e, 0x78, 0x29, 0x20, 0x2f, 0x20, 0x33, 0x32, 0x29, 0x20, 0x25, 0x20
        /*00ad*/ 	.byte	0x34, 0x29, 0x20, 0x3d, 0x3d, 0x20, 0x28, 0x28, 0x28, 0x74, 0x6d, 0x65, 0x6d, 0x5f, 0x61, 0x64
        /*00bd*/ 	.byte	0x64, 0x72, 0x20, 0x3e, 0x3e, 0x20, 0x31, 0x36, 0x29, 0x20, 0x2f, 0x20, 0x33, 0x32, 0x29, 0x20
        /*00cd*/ 	.byte	0x25, 0x20, 0x34, 0x29, 0x00
	.type		__unnamed_1,@object
	.size		__unnamed_1,(__unnamed_2 - __unnamed_1)
__unnamed_1:
        /*00d2*/ 	.byte	0x61, 0x75, 0x74, 0x6f, 0x20, 0x63, 0x75, 0x74, 0x65, 0x3a, 0x3a, 0x61, 0x73, 0x5f, 0x70, 0x6f
        /* <DEDUP_REMOVED lines=24> */
        /*0262*/ 	.byte	0x30, 0x34, 0x38, 0x3e, 0x3e, 0x3e, 0x3e, 0x5d, 0x00
	.type		__unnamed_2,@object
	.size		__unnamed_2,(.L_2 - __unnamed_2)
__unnamed_2:
        /* <DEDUP_REMOVED lines=45> */
        /*053b*/ 	.byte	0x3e, 0x3e, 0x3e, 0x5d, 0x00
.L_2:


//--------------------- .nv.shared._ZN7cutlass13device_kernelINS_4gemm6kernel13GemmUniversalIN4cute5tupleIJiiiiEEENS1_10collective13CollectiveMmaINS1_35MainloopSm100TmaUmmaWarpSpecializedILi3ELi2ELi4ENS5_IJNS4_1CILi1EEESB_SB_EEEEENS5_IJNSA_ILi64EEENSA_ILi128EEESE_EEENS_10tfloat32_tENS5_IJlSB_lEEESH_SI_NS4_8TiledMMAINS4_8MMA_AtomIJNS4_17SM100_MMA_TF32_SSISH_SH_fLi64ELi128ELNS4_4UMMA5MajorE0ELSN_0ELNSM_7ScaleInE0ELSO_0EEEEEENS4_6LayoutISC_NS5_IJNSA_ILi0EEESS_SS_EEEEENS5_IJNS4_10UnderscoreESV_SV_EEEEENS4_13SM90_TMA_LOADENS4_14ComposedLayoutINS4_7SwizzleILi3ELi4ELi3EEENS4_18smem_ptr_flag_bitsILi32EEENSR_INS5_IJNSA_ILi8EEENSA_ILi32EEEEEENS5_IJS15_SB_EEEEEEEvNS4_8identityESY_S19_vS1A_EENS_8epilogue10collective18CollectiveEpilogueINS1C_23Sm100TmaWarpSpecializedILi4ELi2ELi16ELb1ELb0EEEJSG_NS5_IJNSR_ISE_SB_EENSR_IS15_SB_EEEEESH_SI_SH_SI_NS1C_6fusion15FusionCallbacksIS1G_NS1K_17LinearCombinationISH_fSH_fLNS_15FloatRoundStyleE2EEESG_S1J_JEEENS4_5SM1004TMEM4LOAD26SM100_TMEM_LOAD_16dp128b8xESY_S19_NS4_17SM75_U32x4_LDSM_NENS4_14SM90_TMA_STOREES19_NS4_17SM90_U32x4_STSM_NENS4_39AutoVectorizingCopyWithAssumedAlignmentILi128EEEEEEvvEEEEvNT_6ParamsE --------------------------
	.section	.nv.shared._ZN7cutlass13device_kernelINS_4gemm6kernel13GemmUniversalIN4cute5tupleIJiiiiEEENS1_10collective13CollectiveMmaINS1_35MainloopSm100TmaUmmaWarpSpecializedILi3ELi2ELi4ENS5_IJNS4_1CILi1EEESB_SB_EEEEENS5_IJNSA_ILi64EEENSA_ILi128EEESE_EEENS_10tfloat32_tENS5_IJlSB_lEEESH_SI_NS4_8TiledMMAINS4_8MMA_AtomIJNS4_17SM100_MMA_TF32_SSISH_SH_fLi64ELi128ELNS4_4UMMA5MajorE0ELSN_0ELNSM_7ScaleInE0ELSO_0EEEEEENS4_6LayoutISC_NS5_IJNSA_ILi0EEESS_SS_EEEEENS5_IJNS4_10UnderscoreESV_SV_EEEEENS4_13SM90_TMA_LOADENS4_14ComposedLayoutINS4_7SwizzleILi3ELi4ELi3EEENS4_18smem_ptr_flag_bitsILi32EEENSR_INS5_IJNSA_ILi8EEENSA_ILi32EEEEEENS5_IJS15_SB_EEEEEEEvNS4_8identityESY_S19_vS1A_EENS_8epilogue10collective18CollectiveEpilogueINS1C_23Sm100TmaWarpSpecializedILi4ELi2ELi16ELb1ELb0EEEJSG_NS5_IJNSR_ISE_SB_EENSR_IS15_SB_EEEEESH_SI_SH_SI_NS1C_6fusion15FusionCallbacksIS1G_NS1K_17LinearCombinationISH_fSH_fLNS_15FloatRoundStyleE2EEESG_S1J_JEEENS4_5SM1004TMEM4LOAD26SM100_TMEM_LOAD_16dp128b8xESY_S19_NS4_17SM75_U32x4_LDSM_NENS4_14SM90_TMA_STOREES19_NS4_17SM90_U32x4_STSM_NENS4_39AutoVectorizingCopyWithAssumedAlignmentILi128EEEEEEvvEEEEvNT_6ParamsE,"aw",@nobits
	.sectionflags	@""
	.align	16
	.zero		1024


//--------------------- .nv.shared.reserved.0     --------------------------
	.section	.nv.shared.reserved.0,"aw",@nobits
	.weak		__nv_reservedSMEM_offset_0_alias
	.size		__nv_reservedSMEM_offset_0_alias, 0, 64
	.other		__nv_reservedSMEM_offset_0_alias,@"STO_CUDA_RESERVED_SHARED STV_DEFAULT"
__nv_reservedSMEM_offset_0_alias:
	.zero		0
.nv.shared.reserved.0:
	.zero		64
	.weak		__nv_reservedSMEM_tcgen05_partition
	.type		__nv_reservedSMEM_tcgen05_partition,@object
	.size		__nv_reservedSMEM_tcgen05_partition,(.L_0 - __nv_reservedSMEM_tcgen05_partition)
__nv_reservedSMEM_tcgen05_partition:
	.zero		32
.L_0:


//--------------------- .nv.global                --------------------------
	.section	.nv.global,"aw",@nobits
.nv.global:
	.type		_ZN40_INTERNAL_b65ba3b2_4_k_cu_0ef5e590_272044cute1_E,@object
	.size		_ZN40_INTERNAL_b65ba3b2_4_k_cu_0ef5e590_272044cute1_E,(_ZN40_INTERNAL_b65ba3b2_4_k_cu_0ef5e590_272044cuda3std3__45__cpo6cbeginE - _ZN40_INTERNAL_b65ba3b2_4_k_cu_0ef5e590_272044cute1_E)
_ZN40_INTERNAL_b65ba3b2_4_k_cu_0ef5e590_272044cute1_E:
	.zero		1
	.type		_ZN40_INTERNAL_b65ba3b2_4_k_cu_0ef5e590_272044cuda3std3__45__cpo6cbeginE,@object
	.size		_ZN40_INTERNAL_b65ba3b2_4_k_cu_0ef5e590_272044cuda3std3__45__cpo6cbeginE,(_ZN40_INTERNAL_b65ba3b2_4_k_cu_0ef5e590_272044cuda3std3__48in_placeE - _ZN40_INTERNAL_b65ba3b2_4_k_cu_0ef5e590_272044cuda3std3__45__cpo6cbeginE)
_ZN40_INTERNAL_b65ba3b2_4_k_cu_0ef5e590_272044cuda3std3__45__cpo6cbeginE:
	.zero		1
	.type		_ZN40_INTERNAL_b65ba3b2_4_k_cu_0ef5e590_272044cuda3std3__48in_placeE,@object
	.size		_ZN40_INTERNAL_b65ba3b2_4_k_cu_0ef5e590_272044cuda3std3__48in_placeE,(_ZN40_INTERNAL_b65ba3b2_4_k_cu_0ef5e590_272044cuda3std6ranges3__45__cpo9iter_moveE - _ZN40_INTERNAL_b65ba3b2_4_k_cu_0ef5e590_272044cuda3std3__48in_placeE)
_ZN40_INTERNAL_b65ba3b2_4_k_cu_0ef5e590_272044cuda3std3__48in_placeE:
	.zero		1
	.type		_ZN40_INTERNAL_b65ba3b2_4_k_cu_0ef5e590_272044cuda3std6ranges3__45__cpo9iter_moveE,@object
	.size		_ZN40_INTERNAL_b65ba3b2_4_k_cu_0ef5e590_272044cuda3std6ranges3__45__cpo9iter_moveE,(_ZN40_INTERNAL_b65ba3b2_4_k_cu_0ef5e590_272044cuda3std3__45__cpo5beginE - _ZN40_INTERNAL_b65ba3b2_4_k_cu_0ef5e590_272044cuda3std6ranges3__45__cpo9iter_moveE)
_ZN40_INTERNAL_b65ba3b2_4_k_cu_0ef5e590_272044cuda3std6ranges3__45__cpo9iter_moveE:
	.zero		1
	.type		_ZN40_INTERNAL_b65ba3b2_4_k_cu_0ef5e590_272044cuda3std3__45__cpo5beginE,@object
	.size		_ZN40_INTERNAL_b65ba3b2_4_k_cu_0ef5e590_272044cuda3std3__45__cpo5beginE,(_ZN40_INTERNAL_b65ba3b2_4_k_cu_0ef5e590_272044cuda3std3__442_GLOBAL__N__b65ba3b2_4_k_cu_0ef5e590_272046ignoreE - _ZN40_INTERNAL_b65ba3b2_4_k_cu_0ef5e590_272044cuda3std3__45__cpo5beginE)
_ZN40_INTERNAL_b65ba3b2_4_k_cu_0ef5e590_272044cuda3std3__45__cpo5beginE:
	.zero		1
	.type		_ZN40_INTERNAL_b65ba3b2_4_k_cu_0ef5e590_272044cuda3std3__442_GLOBAL__N__b65ba3b2_4_k_cu_0ef5e590_272046ignoreE,@object
	.size		_ZN40_INTERNAL_b65ba3b2_4_k_cu_0ef5e590_272044cuda3std3__442_GLOBAL__N__b65ba3b2_4_k_cu_0ef5e590_272046ignoreE,(_ZN40_INTERNAL_b65ba3b2_4_k_cu_0ef5e590_272044cute7productE - _ZN40_INTERNAL_b65ba3b2_4_k_cu_0ef5e590_272044cuda3std3__442_GLOBAL__N__b65ba3b2_4_k_cu_0ef5e590_272046ignoreE)
_ZN40_INTERNAL_b65ba3b2_4_k_cu_0ef5e590_272044cuda3std3__442_GLOBAL__N__b65ba3b2_4_k_cu_0ef5e590_272046ignoreE:
	.zero		1
	.type		_ZN40_INTERNAL_b65ba3b2_4_k_cu_0ef5e590_272044cute7productE,@object
	.size		_ZN40_INTERNAL_b65ba3b2_4_k_cu_0ef5e590_272044cute7productE,(_ZN40_INTERNAL_b65ba3b2_4_k_cu_0ef5e590_272044cuda3std3__45__cpo3endE - _ZN40_INTERNAL_b65ba3b2_4_k_cu_0ef5e590_272044cute7productE)
_ZN40_INTERNAL_b65ba3b2_4_k_cu_0ef5e590_272044cute7productE:
	.zero		1
	.type		_ZN40_INTERNAL_b65ba3b2_4_k_cu_0ef5e590_272044cuda3std3__45__cpo3endE,@object
	.size		_ZN40_INTERNAL_b65ba3b2_4_k_cu_0ef5e590_272044cuda3std3__45__cpo3endE,(_ZN40_INTERNAL_b65ba3b2_4_k_cu_0ef5e590_272044cuda3std3__419piecewise_constructE - _ZN40_INTERNAL_b65ba3b2_4_k_cu_0ef5e590_272044cuda3std3__45__cpo3endE)
_ZN40_INTERNAL_b65ba3b2_4_k_cu_0ef5e590_272044cuda3std3__45__cpo3endE:
	.zero		1
	.type		_ZN40_INTERNAL_b65ba3b2_4_k_cu_0ef5e590_272044cuda3std3__419piecewise_constructE,@object
	.size		_ZN40_INTERNAL_b65ba3b2_4_k_cu_0ef5e590_272044cuda3std3__419piecewise_constructE,(_ZN40_INTERNAL_b65ba3b2_4_k_cu_0ef5e590_272044cuda3std3__45__cpo4cendE - _ZN40_INTERNAL_b65ba3b2_4_k_cu_0ef5e590_272044cuda3std3__419piecewise_constructE)
_ZN40_INTERNAL_b65ba3b2_4_k_cu_0ef5e590_272044cuda3std3__419piecewise_constructE:
	.zero		1
	.type		_ZN40_INTERNAL_b65ba3b2_4_k_cu_0ef5e590_272044cuda3std3__45__cpo4cendE,@object
	.size		_ZN40_INTERNAL_b65ba3b2_4_k_cu_0ef5e590_272044cuda3std3__45__cpo4cendE,(_ZN40_INTERNAL_b65ba3b2_4_k_cu_0ef5e590_272044cuda3std6ranges3__45__cpo4swapE - _ZN40_INTERNAL_b65ba3b2_4_k_cu_0ef5e590_272044cuda3std3__45__cpo4cendE)
_ZN40_INTERNAL_b65ba3b2_4_k_cu_0ef5e590_272044cuda3std3__45__cpo4cendE:
	.zero		1
	.type		_ZN40_INTERNAL_b65ba3b2_4_k_cu_0ef5e590_272044cuda3std6ranges3__45__cpo4swapE,@object
	.size		_ZN40_INTERNAL_b65ba3b2_4_k_cu_0ef5e590_272044cuda3std6ranges3__45__cpo4swapE,(.L_10 - _ZN40_INTERNAL_b65ba3b2_4_k_cu_0ef5e590_272044cuda3std6ranges3__45__cpo4swapE)
_ZN40_INTERNAL_b65ba3b2_4_k_cu_0ef5e590_272044cuda3std6ranges3__45__cpo4swapE:
	.zero		1
.L_10:


//--------------------- .nv.constant0._ZN7cutlass13device_kernelINS_4gemm6kernel13GemmUniversalIN4cute5tupleIJiiiiEEENS1_10collective13CollectiveMmaINS1_35MainloopSm100TmaUmmaWarpSpecializedILi3ELi2ELi4ENS5_IJNS4_1CILi1EEESB_SB_EEEEENS5_IJNSA_ILi64EEENSA_ILi128EEESE_EEENS_10tfloat32_tENS5_IJlSB_lEEESH_SI_NS4_8TiledMMAINS4_8MMA_AtomIJNS4_17SM100_MMA_TF32_SSISH_SH_fLi64ELi128ELNS4_4UMMA5MajorE0ELSN_0ELNSM_7ScaleInE0ELSO_0EEEEEENS4_6LayoutISC_NS5_IJNSA_ILi0EEESS_SS_EEEEENS5_IJNS4_10UnderscoreESV_SV_EEEEENS4_13SM90_TMA_LOADENS4_14ComposedLayoutINS4_7SwizzleILi3ELi4ELi3EEENS4_18smem_ptr_flag_bitsILi32EEENSR_INS5_IJNSA_ILi8EEENSA_ILi32EEEEEENS5_IJS15_SB_EEEEEEEvNS4_8identityESY_S19_vS1A_EENS_8epilogue10collective18CollectiveEpilogueINS1C_23Sm100TmaWarpSpecializedILi4ELi2ELi16ELb1ELb0EEEJSG_NS5_IJNSR_ISE_SB_EENSR_IS15_SB_EEEEESH_SI_SH_SI_NS1C_6fusion15FusionCallbacksIS1G_NS1K_17LinearCombinationISH_fSH_fLNS_15FloatRoundStyleE2EEESG_S1J_JEEENS4_5SM1004TMEM4LOAD26SM100_TMEM_LOAD_16dp128b8xESY_S19_NS4_17SM75_U32x4_LDSM_NENS4_14SM90_TMA_STOREES19_NS4_17SM90_U32x4_STSM_NENS4_39AutoVectorizingCopyWithAssumedAlignmentILi128EEEEEEvvEEEEvNT_6ParamsE --------------------------
	.section	.nv.constant0._ZN7cutlass13device_kernelINS_4gemm6kernel13GemmUniversalIN4cute5tupleIJiiiiEEENS1_10collective13CollectiveMmaINS1_35MainloopSm100TmaUmmaWarpSpecializedILi3ELi2ELi4ENS5_IJNS4_1CILi1EEESB_SB_EEEEENS5_IJNSA_ILi64EEENSA_ILi128EEESE_EEENS_10tfloat32_tENS5_IJlSB_lEEESH_SI_NS4_8TiledMMAINS4_8MMA_AtomIJNS4_17SM100_MMA_TF32_SSISH_SH_fLi64ELi128ELNS4_4UMMA5MajorE0ELSN_0ELNSM_7ScaleInE0ELSO_0EEEEEENS4_6LayoutISC_NS5_IJNSA_ILi0EEESS_SS_EEEEENS5_IJNS4_10UnderscoreESV_SV_EEEEENS4_13SM90_TMA_LOADENS4_14ComposedLayoutINS4_7SwizzleILi3ELi4ELi3EEENS4_18smem_ptr_flag_bitsILi32EEENSR_INS5_IJNSA_ILi8EEENSA_ILi32EEEEEENS5_IJS15_SB_EEEEEEEvNS4_8identityESY_S19_vS1A_EENS_8epilogue10collective18CollectiveEpilogueINS1C_23Sm100TmaWarpSpecializedILi4ELi2ELi16ELb1ELb0EEEJSG_NS5_IJNSR_ISE_SB_EENSR_IS15_SB_EEEEESH_SI_SH_SI_NS1C_6fusion15FusionCallbacksIS1G_NS1K_17LinearCombinationISH_fSH_fLNS_15FloatRoundStyleE2EEESG_S1J_JEEENS4_5SM1004TMEM4LOAD26SM100_TMEM_LOAD_16dp128b8xESY_S19_NS4_17SM75_U32x4_LDSM_NENS4_14SM90_TMA_STOREES19_NS4_17SM90_U32x4_STSM_NENS4_39AutoVectorizingCopyWithAssumedAlignmentILi128EEEEEEvvEEEEvNT_6ParamsE,"a",@progbits
	.sectionflags	@""
	.align	4
.nv.constant0._ZN7cutlass13device_kernelINS_4gemm6kernel13GemmUniversalIN4cute5tupleIJiiiiEEENS1_10collective13CollectiveMmaINS1_35MainloopSm100TmaUmmaWarpSpecializedILi3ELi2ELi4ENS5_IJNS4_1CILi1EEESB_SB_EEEEENS5_IJNSA_ILi64EEENSA_ILi128EEESE_EEENS_10tfloat32_tENS5_IJlSB_lEEESH_SI_NS4_8TiledMMAINS4_8MMA_AtomIJNS4_17SM100_MMA_TF32_SSISH_SH_fLi64ELi128ELNS4_4UMMA5MajorE0ELSN_0ELNSM_7ScaleInE0ELSO_0EEEEEENS4_6LayoutISC_NS5_IJNSA_ILi0EEESS_SS_EEEEENS5_IJNS4_10UnderscoreESV_SV_EEEEENS4_13SM90_TMA_LOADENS4_14ComposedLayoutINS4_7SwizzleILi3ELi4ELi3EEENS4_18smem_ptr_flag_bitsILi32EEENSR_INS5_IJNSA_ILi8EEENSA_ILi32EEEEEENS5_IJS15_SB_EEEEEEEvNS4_8identityESY_S19_vS1A_EENS_8epilogue10collective18CollectiveEpilogueINS1C_23Sm100TmaWarpSpecializedILi4ELi2ELi16ELb1ELb0EEEJSG_NS5_IJNSR_ISE_SB_EENSR_IS15_SB_EEEEESH_SI_SH_SI_NS1C_6fusion15FusionCallbacksIS1G_NS1K_17LinearCombinationISH_fSH_fLNS_15FloatRoundStyleE2EEESG_S1J_JEEENS4_5SM1004TMEM4LOAD26SM100_TMEM_LOAD_16dp128b8xESY_S19_NS4_17SM75_U32x4_LDSM_NENS4_14SM90_TMA_STOREES19_NS4_17SM90_U32x4_STSM_NENS4_39AutoVectorizingCopyWithAssumedAlignmentILi128EEEEEEvvEEEEvNT_6ParamsE:
	.zero		2944


//--------------------- SYMBOLS --------------------------

	.type		.nv.reservedSmem.offset0,@object
	.size		.nv.reservedSmem.offset0,0x4
	.type		.nv.reservedSmem.cap,@object
	.size		.nv.reservedSmem.cap,0x4
	.type		__assertfail,@function
